	.target	sm_90a

	.elftype	@"ET_EXEC"


//--------------------- .note.nv.tkinfo           --------------------------
	.section	.note.nv.tkinfo,"",@"SHT_NOTE"
	.sectionflags	@"SHF_NOTE_NV_TKINFO"
	.tkinfo
        /*0018*/ 	.word	0x00000002
        /*0030*/ 	.string	""
        /*0030*/ 	.string	"ptxas"
        /*0030*/ 	.string	"Cuda compilation tools, release 13.0, V13.0.88"
        /*0030*/ 	.string	"Build cuda_13.0.r13.0/compiler.36424714_0"
        /*0030*/ 	.string	"-v  -suppress-debug-info  -lineinfo  -arch sm_90a "



//--------------------- .note.nv.cuinfo           --------------------------
	.section	.note.nv.cuinfo,"",@"SHT_NOTE"
	.sectionflags	@"SHF_NOTE_NV_CUINFO"
        /*0018*/ 	.short	0x0002
        /*001a*/ 	.short	0x005a
        /*001c*/ 	.short	0x0082
	.zero		2


//--------------------- .nv.info                  --------------------------
	.section	.nv.info,"",@"SHT_CUDA_INFO"
	.align	4


	//----- nvinfo : EIATTR_REGCOUNT
	.align		4
        /*0000*/ 	.byte	0x04, 0x2f
        /*0002*/ 	.short	(.L_1 - .L_0)
	.align		4
.L_0:
        /*0004*/ 	.word	index@(gluon_wgmma)
        /*0008*/ 	.word	0x000000ff


	//----- nvinfo : EIATTR_FRAME_SIZE
	.align		4
.L_1:
        /*000c*/ 	.byte	0x04, 0x11
        /*000e*/ 	.short	(.L_3 - .L_2)
	.align		4
.L_2:
        /*0010*/ 	.word	index@(gluon_wgmma)
        /*0014*/ 	.word	0x00000270


	//----- nvinfo : EIATTR_MIN_STACK_SIZE
	.align		4
.L_3:
        /*0018*/ 	.byte	0x04, 0x12
        /*001a*/ 	.short	(.L_5 - .L_4)
	.align		4
.L_4:
        /*001c*/ 	.word	index@(gluon_wgmma)
        /*0020*/ 	.word	0x00000270
.L_5:


//--------------------- .nv.compat                --------------------------
	.section	.nv.compat,"",@"SHT_CUDA_COMPAT_INFO"
	.align	4
        /*0000*/ 	.byte	0x02, 0x09, 0x01, 0x00, 0x02, 0x02, 0x04, 0x00, 0x02, 0x05, 0x05, 0x00, 0x03, 0x07, 0x01, 0x01
        /*0010*/ 	.byte	0x02, 0x03, 0x03, 0x00, 0x02, 0x06, 0x01, 0x00, 0x04, 0x0b, 0x08, 0x00, 0x00, 0x00, 0x00, 0x00
        /*0020*/ 	.byte	0x00, 0x00, 0x00, 0x00


//--------------------- .nv.info.gluon_wgmma      --------------------------
	.section	.nv.info.gluon_wgmma,"",@"SHT_CUDA_INFO"
	.sectionflags	@""
	.align	4


	//----- nvinfo : EIATTR_CUDA_API_VERSION
	.align		4
        /*0000*/ 	.byte	0x04, 0x37
        /*0002*/ 	.short	(.L_7 - .L_6)
.L_6:
        /*0004*/ 	.word	0x00000082


	//----- nvinfo : EIATTR_KPARAM_INFO
	.align		4
.L_7:
        /*0008*/ 	.byte	0x04, 0x17
        /*000a*/ 	.short	(.L_9 - .L_8)
.L_8:
        /*000c*/ 	.word	0x00000000
        /*0010*/ 	.short	0x000a
        /*0012*/ 	.short	0x0048
        /*0014*/ 	.byte	0x00, 0xf4, 0x21, 0x00


	//----- nvinfo : EIATTR_KPARAM_INFO
	.align		4
.L_9:
        /*0018*/ 	.byte	0x04, 0x17
        /*001a*/ 	.short	(.L_11 - .L_10)
.L_10:
        /*001c*/ 	.word	0x00000000
        /*0020*/ 	.short	0x0009
        /*0022*/ 	.short	0x0040
        /*0024*/ 	.byte	0x00, 0xf4, 0x21, 0x00


	//----- nvinfo : EIATTR_KPARAM_INFO
	.align		4
.L_11:
        /*0028*/ 	.byte	0x04, 0x17
        /*002a*/ 	.short	(.L_13 - .L_12)
.L_12:
        /*002c*/ 	.word	0x00000000
        /*0030*/ 	.short	0x0008
        /*0032*/ 	.short	0x0038
        /*0034*/ 	.byte	0x00, 0xf0, 0x21, 0x00


	//----- nvinfo : EIATTR_KPARAM_INFO
	.align		4
.L_13:
        /*0038*/ 	.byte	0x04, 0x17
        /*003a*/ 	.short	(.L_15 - .L_14)
.L_14:
        /*003c*/ 	.word	0x00000000
        /*0040*/ 	.short	0x0007
        /*0042*/ 	.short	0x0030
        /*0044*/ 	.byte	0x00, 0xf0, 0x21, 0x00


	//----- nvinfo : EIATTR_KPARAM_INFO
	.align		4
.L_15:
        /*0048*/ 	.byte	0x04, 0x17
        /*004a*/ 	.short	(.L_17 - .L_16)
.L_16:
        /*004c*/ 	.word	0x00000000
        /*0050*/ 	.short	0x0006
        /*0052*/ 	.short	0x0028
        /*0054*/ 	.byte	0x00, 0xf0, 0x21, 0x00


	//----- nvinfo : EIATTR_KPARAM_INFO
	.align		4
.L_17:
        /*0058*/ 	.byte	0x04, 0x17
        /*005a*/ 	.short	(.L_19 - .L_18)
.L_18:
        /*005c*/ 	.word	0x00000000
        /*0060*/ 	.short	0x0005
        /*0062*/ 	.short	0x0020
        /*0064*/ 	.byte	0x00, 0xf0, 0x11, 0x00


	//----- nvinfo : EIATTR_KPARAM_INFO
	.align		4
.L_19:
        /*0068*/ 	.byte	0x04, 0x17
        /*006a*/ 	.short	(.L_21 - .L_20)
.L_20:
        /*006c*/ 	.word	0x00000000
        /*0070*/ 	.short	0x0004
        /*0072*/ 	.short	0x001c
        /*0074*/ 	.byte	0x00, 0xf0, 0x11, 0x00


	//----- nvinfo : EIATTR_KPARAM_INFO
	.align		4
.L_21:
        /*0078*/ 	.byte	0x04, 0x17
        /*007a*/ 	.short	(.L_23 - .L_22)
.L_22:
        /*007c*/ 	.word	0x00000000
        /*0080*/ 	.short	0x0003
        /*0082*/ 	.short	0x0018
        /*0084*/ 	.byte	0x00, 0xf0, 0x11, 0x00


	//----- nvinfo : EIATTR_KPARAM_INFO
	.align		4
.L_23:
        /*0088*/ 	.byte	0x04, 0x17
        /*008a*/ 	.short	(.L_25 - .L_24)
.L_24:
        /*008c*/ 	.word	0x00000000
        /*0090*/ 	.short	0x0002
        /*0092*/ 	.short	0x0010
        /*0094*/ 	.byte	0x00, 0xf4, 0x21, 0x00


	//----- nvinfo : EIATTR_KPARAM_INFO
	.align		4
.L_25:
        /*0098*/ 	.byte	0x04, 0x17
        /*009a*/ 	.short	(.L_27 - .L_26)
.L_26:
        /*009c*/ 	.word	0x00000000
        /*00a0*/ 	.short	0x0001
        /*00a2*/ 	.short	0x0008
        /*00a4*/ 	.byte	0x00, 0xf4, 0x21, 0x00


	//----- nvinfo : EIATTR_KPARAM_INFO
	.align		4
.L_27:
        /*00a8*/ 	.byte	0x04, 0x17
        /*00aa*/ 	.short	(.L_29 - .L_28)
.L_28:
        /*00ac*/ 	.word	0x00000000
        /*00b0*/ 	.short	0x0000
        /*00b2*/ 	.short	0x0000
        /*00b4*/ 	.byte	0x00, 0xf4, 0x21, 0x00


	//----- nvinfo : EIATTR_SPARSE_MMA_MASK
	.align		4
.L_29:
        /*00b8*/ 	.byte	0x03, 0x50
        /*00ba*/ 	.short	0x0000


	//----- nvinfo : EIATTR_MAXREG_COUNT
	.align		4
        /*00bc*/ 	.byte	0x03, 0x1b
        /*00be*/ 	.short	0x00ff


	//----- nvinfo : EIATTR_NUM_BARRIERS
	.align		4
        /*00c0*/ 	.byte	0x02, 0x4c
        /*00c2*/ 	.byte	0x01
	.zero		1


	//----- nvinfo : EIATTR_ANNOTATIONS
	.align		4
        /*00c4*/ 	.byte	0x04, 0x55
        /*00c6*/ 	.short	(.L_31 - .L_30)


	//   ....[0]....
.L_30:
        /*00c8*/ 	.word	0x00000001
        /*00cc*/ 	.byte	0x70, 0x11, 0x00, 0x00, 0x01, 0x00, 0x00, 0x00, 0xc0, 0x12, 0x00, 0x00, 0x01, 0x00, 0x00, 0x00
        /* <DEDUP_REMOVED lines=272> */
        /*11dc*/ 	.byte	0xc0, 0x43, 0x00, 0x00, 0x01, 0x00, 0x00, 0x00, 0xd0, 0x43, 0x00, 0x00


	//----- nvinfo : EIATTR_MERCURY_ISA_VERSION
	.align		4
.L_31:
        /*11e8*/ 	.byte	0x03, 0x5f
        /*11ea*/ 	.short	0x0101


	//----- nvinfo : EIATTR_INT_WARP_WIDE_INSTR_OFFSETS
	.align		4
        /*11ec*/ 	.byte	0x04, 0x31
        /*11ee*/ 	.short	(.L_33 - .L_32)


	//   ....[0]....
.L_32:
        /*11f0*/ 	.word	0x000012f0


	//   ....[1]....
        /*11f4*/ 	.word	0x00001310


	//   ....[2]....
        /*11f8*/ 	.word	0x00001330


	//   ....[3]....
        /*11fc*/ 	.word	0x00001410


	//   ....[4]....
        /*1200*/ 	.word	0x00002d10


	//   ....[5]....
        /*1204*/ 	.word	0x00002d20


	//   ....[6]....
        /*1208*/ 	.word	0x00002d90


	//   ....[7]....
        /*120c*/ 	.word	0x00002da0


	//   ....[8]....
        /*1210*/ 	.word	0x000045f0


	//   ....[9]....
        /*1214*/ 	.word	0x00004610


	//----- nvinfo : EIATTR_COOP_GROUP_MASK_REGIDS
	.align		4
.L_33:
        /*1218*/ 	.byte	0x04, 0x29
        /*121a*/ 	.short	(.L_35 - .L_34)


	//   ....[0]....
.L_34:
        /*121c*/ 	.word	0xffffffff


	//   ....[1]....
        /*1220*/ 	.word	0xffffffff


	//   ....[2]....
        /*1224*/ 	.word	0xffffffff


	//----- nvinfo : EIATTR_COOP_GROUP_INSTR_OFFSETS
	.align		4
.L_35:
        /*1228*/ 	.byte	0x04, 0x28
        /*122a*/ 	.short	(.L_37 - .L_36)


	//   ....[0]....
.L_36:
        /*122c*/ 	.word	0x00000160


	//   ....[1]....
        /*1230*/ 	.word	0x00000710


	//   ....[2]....
        /*1234*/ 	.word	0x00000d00


	//----- nvinfo : EIATTR_MBARRIER_INSTR_OFFSETS
	.align		4
.L_37:
        /*1238*/ 	.byte	0x04, 0x39
        /*123a*/ 	.short	(.L_39 - .L_38)


	//   ....[0]....
.L_38:
        /*123c*/ 	.word	0x00001cb0
        /*1240*/ 	.word	0x000000ff
        /*1244*/ 	.word	0x00018000
        /*1248*/ 	.short	0x0100
        /*124a*/ 	.byte	0x18
	.zero		1


	//   ....[1]....
        /*124c*/ 	.word	0x00001e60
        /*1250*/ 	.word	0x000000ff
        /*1254*/ 	.word	0x00018008
        /*1258*/ 	.short	0x0100
        /*125a*/ 	.byte	0x18
	.zero		1


	//   ....[2]....
        /*125c*/ 	.word	0x00002010
        /*1260*/ 	.word	0x000000ff
        /*1264*/ 	.word	0x00018010
        /*1268*/ 	.short	0x0100
        /*126a*/ 	.byte	0x18
	.zero		1


	//   ....[3]....
        /*126c*/ 	.word	0x00002e50
        /*1270*/ 	.word	0x000000ff
        /*1274*/ 	.word	0x00018000
        /*1278*/ 	.short	0x010a
        /*127a*/ 	.byte	0x12
	.zero		1


	//   ....[4]....
        /*127c*/ 	.word	0x00003b20
        /*1280*/ 	.word	0x000000ff
        /*1284*/ 	.word	0x00018000
        /*1288*/ 	.short	0x0108
        /*128a*/ 	.byte	0x18
	.zero		1


	//   ....[5]....
        /*128c*/ 	.word	0x00003b90
        /*1290*/ 	.word	0x000000ff
        /*1294*/ 	.word	0x00018008
        /*1298*/ 	.short	0x0108
        /*129a*/ 	.byte	0x18
	.zero		1


	//   ....[6]....
        /*129c*/ 	.word	0x00003c00
        /*12a0*/ 	.word	0x000000ff
        /*12a4*/ 	.word	0x00018010
        /*12a8*/ 	.short	0x0108
        /*12aa*/ 	.byte	0x18
	.zero		1


	//   ....[7]....
        /*12ac*/ 	.word	0x00004fd0
        /*12b0*/ 	.word	0x000000ff
        /*12b4*/ 	.word	0x00018000
        /*12b8*/ 	.short	0x010a
        /*12ba*/ 	.byte	0x12
	.zero		1


	//----- nvinfo : EIATTR_NUM_MBARRIERS
	.align		4
.L_39:
        /*12bc*/ 	.byte	0x03, 0x38
        /*12be*/ 	.short	0x0003


	//----- nvinfo : EIATTR_EXIT_INSTR_OFFSETS
	.align		4
        /*12c0*/ 	.byte	0x04, 0x1c
        /*12c2*/ 	.short	(.L_41 - .L_40)


	//   ....[0]....
.L_40:
        /*12c4*/ 	.word	0x00004fc0


	//----- nvinfo : EIATTR_REQNTID
	.align		4
.L_41:
        /*12c8*/ 	.byte	0x04, 0x10
        /*12ca*/ 	.short	(.L_43 - .L_42)
.L_42:
        /*12cc*/ 	.word	0x00000100
        /*12d0*/ 	.word	0x00000001
        /*12d4*/ 	.word	0x00000001


	//----- nvinfo : EIATTR_CRS_STACK_SIZE
	.align		4
.L_43:
        /*12d8*/ 	.byte	0x04, 0x1e
        /*12da*/ 	.short	(.L_45 - .L_44)
.L_44:
        /*12dc*/ 	.word	0x00000000


	//----- nvinfo : EIATTR_CBANK_PARAM_SIZE
	.align		4
.L_45:
        /*12e0*/ 	.byte	0x03, 0x19
        /*12e2*/ 	.short	0x0050


	//----- nvinfo : EIATTR_PARAM_CBANK
	.align		4
        /*12e4*/ 	.byte	0x04, 0x0a
        /*12e6*/ 	.short	(.L_47 - .L_46)
	.align		4
.L_46:
        /*12e8*/ 	.word	index@(.nv.constant0.gluon_wgmma)
        /*12ec*/ 	.short	0x0210
        /*12ee*/ 	.short	0x0050


	//----- nvinfo : EIATTR_SW_WAR
	.align		4
.L_47:
        /*12f0*/ 	.byte	0x04, 0x36
        /*12f2*/ 	.short	(.L_49 - .L_48)
.L_48:
        /*12f4*/ 	.word	0x00000008
.L_49:


//--------------------- .nv.callgraph             --------------------------
	.section	.nv.callgraph,"",@"SHT_CUDA_CALLGRAPH"
	.align	4
	.sectionentsize	8
	.align		4
        /*0000*/ 	.word	0x00000000
	.align		4
        /*0004*/ 	.word	0xffffffff
	.align		4
        /*0008*/ 	.word	0x00000000
	.align		4
        /*000c*/ 	.word	0xfffffffe
	.align		4
        /*0010*/ 	.word	0x00000000
	.align		4
        /*0014*/ 	.word	0xfffffffd
	.align		4
        /*0018*/ 	.word	0x00000000
	.align		4
        /*001c*/ 	.word	0xfffffffc


//--------------------- .text.gluon_wgmma         --------------------------
	.section	.text.gluon_wgmma,"ax",@progbits
	.align	128
        .global         gluon_wgmma
        .type           gluon_wgmma,@function
        .size           gluon_wgmma,(.L_x_52 - gluon_wgmma)
        .other          gluon_wgmma,@"STO_CUDA_ENTRY STV_DEFAULT"
gluon_wgmma:
.text.gluon_wgmma:
[----:B------:R-:W1:Y:S01]  /*0000*/  LDC R1, c[0x0][0x28] ;  /* 0x00000a00ff017b82 */ /* 0x000e620000000800 */
[----:B------:R-:W2:Y:S07]  /*0010*/  S2R R3, SR_TID.X ;  /* 0x0000000000037919 */ /* 0x000eae0000002100 */
[----:B------:R-:W3:Y:S01]  /*0020*/  S2UR UR4, SR_CgaCtaId ;  /* 0x00000000000479c3 */ /* 0x000ee20000008800 */
[----:B------:R-:W-:Y:S01]  /*0030*/  UMOV UR24, 0x400 ;  /* 0x0000040000187882 */ /* 0x000fe20000000000 */
[----:B------:R-:W-:Y:S01]  /*0040*/  ULDC UR6, c[0x0][0xc] ;  /* 0x0000030000067ab9 */ /* 0x000fe20000000800 */
[----:B------:R-:W-:Y:S01]  /*0050*/  ULDC.64 UR30, c[0x0][0x250] ;  /* 0x00009400001e7ab9 */ /* 0x000fe20000000a00 */
[----:B------:R-:W-:Y:S01]  /*0060*/  BSSY B0, `(.L_x_0) ;  /* 0x0000020000007945 */ /* 0x000fe20003800000 */
[----:B-1----:R-:W-:-:S03]  /*0070*/  VIADD R1, R1, 0xfffffd90 ;  /* 0xfffffd9001017836 */ /* 0x002fc60000000000 */
[----:B------:R-:W1:Y:S08]  /*0080*/  LDC R6, c[0x0][0x228] ;  /* 0x00008a00ff067b82 */ /* 0x000e700000000800 */
[----:B------:R-:W4:Y:S08]  /*0090*/  LDC R13, c[0x0][0x230] ;  /* 0x00008c00ff0d7b82 */ /* 0x000f300000000800 */
[----:B------:R-:W-:Y:S01]  /*00a0*/  S2UR UR32, SR_CTAID.Y ;  /* 0x00000000002079c3 */ /* 0x000fe20000002600 */
[----:B---3--:R-:W-:-:S03]  /*00b0*/  ULEA UR24, UR4, UR24, 0x18 ;  /* 0x0000001804187291 */ /* 0x008fc6000f8ec03f */
[----:B------:R-:W-:Y:S01]  /*00c0*/  ULDC UR4, c[0x0][0x10] ;  /* 0x0000040000047ab9 */ /* 0x000fe20000000800 */
[----:B--2---:R-:W-:-:S03]  /*00d0*/  LOP3.LUT R2, R3, 0xff, RZ, 0xc0, !PT ;  /* 0x000000ff03027812 */ /* 0x004fc600078ec0ff */
[----:B------:R-:W2:Y:S01]  /*00e0*/  S2UR UR5, SR_CTAID.Z ;  /* 0x00000000000579c3 */ /* 0x000ea20000002700 */
[----:B-1----:R-:W-:Y:S01]  /*00f0*/  VIADD R6, R6, 0xffffffff ;  /* 0xffffffff06067836 */ /* 0x002fe20000000000 */
[C---:B------:R-:W-:Y:S02]  /*0100*/  ISETP.GE.U32.AND P0, PT, R2.reuse, 0x20, PT ;  /* 0x000000200200780c */ /* 0x040fe40003f06070 */
[C---:B------:R-:W-:Y:S02]  /*0110*/  ISETP.NE.U32.AND P2, PT, R2.reuse, RZ, PT ;  /* 0x000000ff0200720c */ /* 0x040fe40003f45070 */
[----:B------:R-:W-:Y:S02]  /*0120*/  LEA R12, R2, UR24, 0x2 ;  /* 0x00000018020c7c11 */ /* 0x000fe4000f8e10ff */
[----:B------:R-:W1:Y:S01]  /*0130*/  S2UR UR33, SR_CTAID.X ;  /* 0x00000000002179c3 */ /* 0x000e620000002500 */
[----:B----4-:R-:W-:-:S06]  /*0140*/  VIADD R9, R13, 0xffffffff ;  /* 0xffffffff0d097836 */ /* 0x010fcc0000000000 */
[----:B------:R3:W-:Y:S01]  /*0150*/  @!P0 STS [R12], RZ ;  /* 0x000000ff0c008388 */ /* 0x0007e20000000800 */
[----:B------:R-:W-:-:S03]  /*0160*/  NOP ;  /* 0x0000000000007918 */ /* 0x000fc60000000000 */
[----:B------:R3:W-:Y:S01]  /*0170*/  @!P2 STS [UR24+0x24], R6 ;  /* 0x00002406ff00a988 */ /* 0x0007e20008000818 */
[----:B--2---:R-:W-:-:S03]  /*0180*/  UIMAD UR4, UR5, UR4, UR32 ;  /* 0x00000004050472a4 */ /* 0x004fc6000f8e0220 */
[----:B------:R3:W-:Y:S01]  /*0190*/  @!P2 STS [UR24+0x20], R9 ;  /* 0x00002009ff00a988 */ /* 0x0007e20008000818 */
[----:B-1----:R-:W-:-:S04]  /*01a0*/  UIMAD UR4, UR4, UR6, UR33 ;  /* 0x00000006040472a4 */ /* 0x002fc8000f8e0221 */
[----:B------:R-:W-:-:S03]  /*01b0*/  UIMAD UR5, UR4, 0x180, URZ ;  /* 0x00000180040578a4 */ /* 0x000fc6000f8e023f */
[----:B------:R-:W-:Y:S01]  /*01c0*/  UMOV UR4, URZ ;  /* 0x0000003f00047c82 */ /* 0x000fe20008000000 */
[----:B------:R-:W-:-:S04]  /*01d0*/  UIADD3 UR26, UP0, UR5, UR30, URZ ;  /* 0x0000001e051a7290 */ /* 0x000fc8000ff1e03f */
[----:B------:R-:W-:Y:S01]  /*01e0*/  ULEA.HI.X.SX32 UR27, UR5, UR31, 0x1, UP0 ;  /* 0x0000001f051b7291 */ /* 0x000fe200080f0e3f */
[----:B---3--:R-:W-:Y:S11]  /*01f0*/  @P2 BRA `(.L_x_1) ;  /* 0x0000000000182947 */ /* 0x008ff60003800000 */
[----:B------:R-:W1:Y:S01]  /*0200*/  LDS R0, [UR24+0x8] ;  /* 0x00000818ff007984 */ /* 0x000e620008000800 */
[----:B------:R-:W2:Y:S01]  /*0210*/  LDC.64 R10, c[0x0][0x210] ;  /* 0x00008400ff0a7b82 */ /* 0x000ea20000000a00 */
[----:B------:R-:W-:Y:S02]  /*0220*/  IMAD.MOV.U32 R5, RZ, RZ, 0x70 ;  /* 0x00000070ff057424 */ /* 0x000fe400078e00ff */
[----:B--2---:R2:W-:Y:S03]  /*0230*/  STS.64 [UR24], R10 ;  /* 0x0000000aff007988 */ /* 0x0045e60008000a18 */
[----:B-1----:R-:W-:-:S05]  /*0240*/  LOP3.LUT R0, R0, 0x10, R5, 0xd8, !PT ;  /* 0x0000001000007812 */ /* 0x002fca00078ed805 */
[----:B------:R2:W-:Y:S02]  /*0250*/  STS [UR24+0x8], R0 ;  /* 0x00000800ff007988 */ /* 0x0005e40008000818 */
.L_x_1:
[----:B------:R-:W-:Y:S05]  /*0260*/  BSYNC B0 ;  /* 0x0000000000007941 */ /* 0x000fea0003800000 */
.L_x_0:
[----:B------:R-:W-:Y:S04]  /*0270*/  BSSY B0, `(.L_x_2) ;  /* 0x000000a000007945 */ /* 0x000fe80003800000 */
[----:B------:R-:W-:Y:S05]  /*0280*/  @P2 BRA `(.L_x_3) ;  /* 0x0000000000202947 */ /* 0x000fea0003800000 */
[----:B--2---:R-:W1:Y:S01]  /*0290*/  LDS R0, [UR24+0x34] ;  /* 0x00003418ff007984 */ /* 0x004e620008000800 */
[----:B------:R-:W-:Y:S02]  /*02a0*/  IMAD.MOV.U32 R5, RZ, RZ, 0x1f000000 ;  /* 0x1f000000ff057424 */ /* 0x000fe400078e00ff */
[----:B------:R-:W-:Y:S01]  /*02b0*/  @!P2 IMAD.MOV.U32 R4, RZ, RZ, 0xff ;  /* 0x000000ffff04a424 */ /* 0x000fe200078e00ff */
[----:B------:R-:W2:Y:S02]  /*02c0*/  @!P2 LDS R7, [UR24+0x38] ;  /* 0x00003818ff07a984 */ /* 0x000ea40008000800 */
[----:B-1----:R-:W-:Y:S02]  /*02d0*/  LOP3.LUT R0, R0, 0xff000000, R5, 0xb8, !PT ;  /* 0xff00000000007812 */ /* 0x002fe400078eb805 */
[----:B--2---:R-:W-:-:S03]  /*02e0*/  @!P2 LOP3.LUT R4, R7, 0xff, R4, 0xb8, !PT ;  /* 0x000000ff0704a812 */ /* 0x004fc600078eb804 */
[----:B------:R1:W-:Y:S04]  /*02f0*/  STS [UR24+0x34], R0 ;  /* 0x00003400ff007988 */ /* 0x0003e80008000818 */
[----:B------:R1:W-:Y:S02]  /*0300*/  @!P2 STS [UR24+0x38], R4 ;  /* 0x00003804ff00a988 */ /* 0x0003e40008000818 */
.L_x_3:
[----:B------:R-:W-:Y:S05]  /*0310*/  BSYNC B0 ;  /* 0x0000000000007941 */ /* 0x000fea0003800000 */
.L_x_2:
[----:B------:R-:W-:Y:S04]  /*0320*/  BSSY B0, `(.L_x_4) ;  /* 0x000000e000007945 */ /* 0x000fe80003800000 */
[----:B------:R-:W-:Y:S05]  /*0330*/  @P2 BRA `(.L_x_5) ;  /* 0x0000000000302947 */ /* 0x000fea0003800000 */
[----:B-1----:R-:W1:Y:S01]  /*0340*/  LDS R4, [UR24+0x34] ;  /* 0x00003418ff047984 */ /* 0x002e620008000800 */
[----:B--2---:R-:W2:Y:S03]  /*0350*/  LDC.64 R10, c[0x0][0x238] ;  /* 0x00008e00ff0a7b82 */ /* 0x004ea60000000a00 */
[----:B------:R-:W3:Y:S01]  /*0360*/  LDS R0, [UR24+0x1c] ;  /* 0x00001c18ff007984 */ /* 0x000ee20008000800 */
[C---:B--2---:R-:W-:Y:S01]  /*0370*/  SHF.L.U64.HI R8, R10.reuse, 0x1, R11 ;  /* 0x000000010a087819 */ /* 0x044fe2000001020b */
[----:B------:R-:W-:-:S03]  /*0380*/  IMAD.SHL.U32 R5, R10, 0x2, RZ ;  /* 0x000000020a057824 */ /* 0x000fc600078e00ff */
[--C-:B------:R-:W-:Y:S02]  /*0390*/  SHF.R.U32.HI R7, RZ, 0x4, R8.reuse ;  /* 0x00000004ff077819 */ /* 0x100fe40000011608 */
[----:B------:R-:W-:-:S05]  /*03a0*/  SHF.R.U64 R5, R5, 0x4, R8 ;  /* 0x0000000405057819 */ /* 0x000fca0000001208 */
[----:B------:R4:W-:Y:S01]  /*03b0*/  STS [UR24+0xc], R5 ;  /* 0x00000c05ff007988 */ /* 0x0009e20008000818 */
[----:B-1----:R-:W-:Y:S02]  /*03c0*/  LOP3.LUT R4, R4, 0x7, RZ, 0xb8, !PT ;  /* 0x0000000704047812 */ /* 0x002fe400078eb8ff */
[----:B---3--:R-:W-:-:S03]  /*03d0*/  LOP3.LUT R0, R0, 0xf, R7, 0xb8, !PT ;  /* 0x0000000f00007812 */ /* 0x008fc600078eb807 */
[----:B------:R4:W-:Y:S04]  /*03e0*/  STS [UR24+0x34], R4 ;  /* 0x00003404ff007988 */ /* 0x0009e80008000818 */
[----:B------:R4:W-:Y:S02]  /*03f0*/  STS [UR24+0x1c], R0 ;  /* 0x00001c00ff007988 */ /* 0x0009e40008000818 */
.L_x_5:
[----:B------:R-:W-:Y:S05]  /*0400*/  BSYNC B0 ;  /* 0x0000000000007941 */ /* 0x000fea0003800000 */
.L_x_4:
[----:B------:R-:W-:Y:S04]  /*0410*/  BSSY B1, `(.L_x_6) ;  /* 0x000001a000017945 */ /* 0x000fe80003800000 */
[----:B------:R-:W-:Y:S04]  /*0420*/  BSSY B0, `(.L_x_7) ;  /* 0x0000015000007945 */ /* 0x000fe80003800000 */
[----:B------:R-:W-:Y:S05]  /*0430*/  @P2 BRA `(.L_x_8) ;  /* 0x0000000000202947 */ /* 0x000fea0003800000 */
[----:B-12-4-:R-:W1:Y:S02]  /*0440*/  LDS R0, [UR24+0x34] ;  /* 0x00003418ff007984 */ /* 0x016e640008000800 */
[----:B-1----:R-:W-:-:S05]  /*0450*/  LOP3.LUT R0, R0, 0x38, RZ, 0xb8, !PT ;  /* 0x0000003800007812 */ /* 0x002fca00078eb8ff */
[----:B------:R1:W-:Y:S01]  /*0460*/  STS [UR24+0x34], R0 ;  /* 0x00003400ff007988 */ /* 0x0003e20008000818 */
[----:B------:R-:W-:Y:S05]  /*0470*/  @P2 BRA `(.L_x_9) ;  /* 0x0000000000202947 */ /* 0x000fea0003800000 */
[----:B-1----:R-:W1:Y:S01]  /*0480*/  LDS R0, [UR24+0x8] ;  /* 0x00000818ff007984 */ /* 0x002e620008000800 */
[----:B------:R-:W-:-:S05]  /*0490*/  IMAD.MOV.U32 R5, RZ, RZ, 0x780 ;  /* 0x00000780ff057424 */ /* 0x000fca00078e00ff */
[----:B-1----:R-:W-:-:S05]  /*04a0*/  LOP3.LUT R0, R0, 0x300, R5, 0xd8, !PT ;  /* 0x0000030000007812 */ /* 0x002fca00078ed805 */
[----:B------:R3:W-:Y:S02]  /*04b0*/  STS [UR24+0x8], R0 ;  /* 0x00000800ff007988 */ /* 0x0007e40008000818 */
.L_x_8:
[----:B------:R-:W-:Y:S05]  /*04c0*/  @P2 BRA `(.L_x_10) ;  /* 0x0000000000282947 */ /* 0x000fea0003800000 */
[----:B-1234-:R-:W1:Y:S02]  /*04d0*/  LDS R0, [UR24+0x8] ;  /* 0x00000818ff007984 */ /* 0x01ee640008000800 */
[----:B-1----:R-:W-:-:S05]  /*04e0*/  LOP3.LUT R0, R0, 0x1800, RZ, 0xb8, !PT ;  /* 0x0000180000007812 */ /* 0x002fca00078eb8ff */
[----:B------:R2:W-:Y:S02]  /*04f0*/  STS [UR24+0x8], R0 ;  /* 0x00000800ff007988 */ /* 0x0005e40008000818 */
.L_x_9:
[----:B------:R-:W-:Y:S05]  /*0500*/  @P2 BREAK B0 ;  /* 0x0000000000002942 */ /* 0x000fea0003800000 */
[----:B------:R-:W-:Y:S05]  /*0510*/  @P2 BRA `(.L_x_11) ;  /* 0x0000000000242947 */ /* 0x000fea0003800000 */
[----:B------:R-:W3:Y:S01]  /*0520*/  LDS R5, [UR24+0x8] ;  /* 0x00000818ff057984 */ /* 0x000ee20008000800 */
[----:B-12---:R-:W-:-:S05]  /*0530*/  IMAD.MOV.U32 R0, RZ, RZ, 0x6000 ;  /* 0x00006000ff007424 */ /* 0x006fca00078e00ff */
[----:B---3--:R-:W-:-:S04]  /*0540*/  LOP3.LUT R0, R5, 0x4000, R0, 0xd8, !PT ;  /* 0x0000400005007812 */ /* 0x008fc800078ed800 */
[----:B------:R-:W-:-:S05]  /*0550*/  LOP3.LUT R0, R0, 0x400000, RZ, 0xb8, !PT ;  /* 0x0040000000007812 */ /* 0x000fca00078eb8ff */
[----:B------:R1:W-:Y:S02]  /*0560*/  STS [UR24+0x8], R0 ;  /* 0x00000800ff007988 */ /* 0x0003e40008000818 */
.L_x_10:
[----:B------:R-:W-:Y:S05]  /*0570*/  BSYNC B0 ;  /* 0x0000000000007941 */ /* 0x000fea0003800000 */
.L_x_7:
[----:B-1234-:R-:W1:Y:S02]  /*0580*/  @!P2 LDS R0, [UR24+0x8] ;  /* 0x00000818ff00a984 */ /* 0x01ee640008000800 */
[----:B-1----:R-:W-:-:S05]  /*0590*/  @!P2 LOP3.LUT R0, R0, 0x8000, RZ, 0xb8, !PT ;  /* 0x000080000000a812 */ /* 0x002fca00078eb8ff */
[----:B------:R3:W-:Y:S02]  /*05a0*/  @!P2 STS [UR24+0x8], R0 ;  /* 0x00000800ff00a988 */ /* 0x0007e40008000818 */
.L_x_11:
[----:B------:R-:W-:Y:S05]  /*05b0*/  BSYNC B1 ;  /* 0x0000000000017941 */ /* 0x000fea0003800000 */
.L_x_6:
[----:B------:R-:W-:Y:S05]  /*05c0*/  WARPSYNC.ALL ;  /* 0x0000000000007948 */ /* 0x000fea0003800000 */
[----:B------:R-:W-:Y:S05]  /*05d0*/  @P0 BRA `(.L_x_12) ;  /* 0x0000000000280947 */ /* 0x000fea0003800000 */
[----:B-123--:R-:W1:Y:S01]  /*05e0*/  S2R R0, SR_LANEID ;  /* 0x0000000000007919 */ /* 0x00ee620000000000 */
[----:B------:R-:W-:Y:S05]  /*05f0*/  WARPSYNC.ALL ;  /* 0x0000000000007948 */ /* 0x000fea0003800000 */
[----:B-1----:R-:W-:-:S05]  /*0600*/  IMAD.SHL.U32 R0, R0, 0x4, RZ ;  /* 0x0000000400007824 */ /* 0x002fca00078e00ff */
[----:B------:R-:W1:Y:S01]  /*0610*/  LDS R7, [R0+UR24] ;  /* 0x0000001800077984 */ /* 0x000e620008000800 */
[----:B------:R-:W-:-:S05]  /*0620*/  IADD3 R4, P1, R0, UR26, RZ ;  /* 0x0000001a00047c10 */ /* 0x000fca000ff3e0ff */
[----:B------:R-:W-:-:S05]  /*0630*/  IMAD.X R5, RZ, RZ, UR27, P1 ;  /* 0x0000001bff057e24 */ /* 0x000fca00088e06ff */
[----:B-1----:R4:W5:Y:S01]  /*0640*/  ATOMG.E.EXCH.STRONG.GPU PT, RZ, [R4], R7 ;  /* 0x0000000704ff73a8 */ /* 0x00296200041ee100 */
[----:B------:R-:W-:-:S04]  /*0650*/  DEPBAR {5,4,3,2,1,0} ;  /* 0x0000003f0000791a */ /* 0x000fc80000000000 */
[----:B------:R4:W-:Y:S01]  /*0660*/  UTMACCTL.IV [UR26] ;  /* 0x000000001a0079b9 */ /* 0x0009e20008000000 */
[----:B------:R-:W-:Y:S01]  /*0670*/  NOP ;  /* 0x0000000000007918 */ /* 0x000fe20000000000 */
.L_x_12:
[----:B------:R-:W-:Y:S05]  /*0680*/  @P0 BRA `(.L_x_13) ;  /* 0x00000000000c0947 */ /* 0x000fea0003800000 */
[----:B------:R0:W-:Y:S01]  /*0690*/  UTMACMDFLUSH ;  /* 0x00000000000079b7 */ /* 0x0001e20000000000 */
[----:B------:R-:W-:Y:S05]  /*06a0*/  @P0 BRA `(.L_x_13) ;  /* 0x0000000000040947 */ /* 0x000fea0003800000 */
[----:B------:R-:W-:-:S04]  /*06b0*/  DEPBAR.LE SB0, 0x0 ;  /* 0x000080000000791a */ /* 0x000fc80000000000 */
.L_x_13:
[----:B------:R-:W-:Y:S05]  /*06c0*/  WARPSYNC.ALL ;  /* 0x0000000000007948 */ /* 0x000fea0003800000 */
[----:B-----5:R-:W-:Y:S06]  /*06d0*/  BAR.SYNC.DEFER_BLOCKING 0x0 ;  /* 0x0000000000007b1d */ /* 0x020fec0000010000 */
[----:B------:R-:W-:Y:S02]  /*06e0*/  BSSY B1, `(.L_x_14) ;  /* 0x000000b000017945 */ /* 0x000fe40003800000 */
[----:B------:R-:W-:Y:S06]  /*06f0*/  BAR.SYNC.DEFER_BLOCKING 0x0 ;  /* 0x0000000000007b1d */ /* 0x000fec0000010000 */
[----:B------:R1:W-:Y:S01]  /*0700*/  @!P0 STS [R12], RZ ;  /* 0x000000ff0c008388 */ /* 0x0003e20000000800 */
[----:B------:R-:W-:Y:S01]  /*0710*/  NOP ;  /* 0x0000000000007918 */ /* 0x000fe20000000000 */
[----:B------:R-:W-:Y:S05]  /*0720*/  @P2 BRA `(.L_x_15) ;  /* 0x0000000000182947 */ /* 0x000fea0003800000 */
[----:B-123--:R-:W1:Y:S01]  /*0730*/  LDS R0, [UR24+0x8] ;  /* 0x00000818ff007984 */ /* 0x00ee620008000800 */
[----:B------:R-:W2:Y:S01]  /*0740*/  LDC.64 R10, c[0x0][0x218] ;  /* 0x00008600ff0a7b82 */ /* 0x000ea20000000a00 */
[----:B----4-:R-:W-:Y:S02]  /*0750*/  IMAD.MOV.U32 R5, RZ, RZ, 0x70 ;  /* 0x00000070ff057424 */ /* 0x010fe400078e00ff */
[----:B--2---:R2:W-:Y:S03]  /*0760*/  STS.64 [UR24], R10 ;  /* 0x0000000aff007988 */ /* 0x0045e60008000a18 */
[----:B-1----:R-:W-:-:S05]  /*0770*/  LOP3.LUT R0, R0, 0x10, R5, 0xd8, !PT ;  /* 0x0000001000007812 */ /* 0x002fca00078ed805 */
[----:B------:R2:W-:Y:S02]  /*0780*/  STS [UR24+0x8], R0 ;  /* 0x00000800ff007988 */ /* 0x0005e40008000818 */
.L_x_15:
[----:B----4-:R-:W-:Y:S05]  /*0790*/  BSYNC B1 ;  /* 0x0000000000017941 */ /* 0x010fea0003800000 */
.L_x_14:
[----:B------:R-:W-:Y:S04]  /*07a0*/  BSSY B2, `(.L_x_16) ;  /* 0x000000f000027945 */ /* 0x000fe80003800000 */
[----:B------:R-:W-:Y:S04]  /*07b0*/  BSSY B1, `(.L_x_17) ;  /* 0x000000c000017945 */ /* 0x000fe80003800000 */
[----:B------:R-:W-:Y:S05]  /*07c0*/  @P2 BRA `(.L_x_18) ;  /* 0x0000000000282947 */ /* 0x000fea0003800000 */
[----:B-123--:R-:W1:Y:S01]  /*07d0*/  LDS R0, [UR24+0x34] ;  /* 0x00003418ff007984 */ /* 0x00ee620008000800 */
[----:B------:R-:W-:Y:S01]  /*07e0*/  IMAD.MOV.U32 R5, RZ, RZ, 0x1f000000 ;  /* 0x1f000000ff057424 */ /* 0x000fe200078e00ff */
[----:B------:R-:W-:Y:S05]  /*07f0*/  @P2 BREAK B1 ;  /* 0x0000000000012942 */ /* 0x000fea0003800000 */
[----:B-1----:R-:W-:-:S05]  /*0800*/  LOP3.LUT R0, R0, 0xff000000, R5, 0xb8, !PT ;  /* 0xff00000000007812 */ /* 0x002fca00078eb805 */
[----:B------:R1:W-:Y:S01]  /*0810*/  STS [UR24+0x34], R0 ;  /* 0x00003400ff007988 */ /* 0x0003e20008000818 */
[----:B------:R-:W-:Y:S05]  /*0820*/  @P2 BRA `(.L_x_19) ;  /* 0x0000000000182947 */ /* 0x000fea0003800000 */
[----:B-1----:R-:W1:Y:S01]  /*0830*/  LDS R0, [UR24+0x38] ;  /* 0x00003818ff007984 */ /* 0x002e620008000800 */
[----:B------:R-:W-:-:S05]  /*0840*/  IMAD.MOV.U32 R5, RZ, RZ, 0xff ;  /* 0x000000ffff057424 */ /* 0x000fca00078e00ff */
[----:B-1----:R-:W-:-:S05]  /*0850*/  LOP3.LUT R0, R0, 0xff, R5, 0xb8, !PT ;  /* 0x000000ff00007812 */ /* 0x002fca00078eb805 */
[----:B------:R4:W-:Y:S02]  /*0860*/  STS [UR24+0x38], R0 ;  /* 0x00003800ff007988 */ /* 0x0009e40008000818 */
.L_x_18:
[----:B------:R-:W-:Y:S05]  /*0870*/  BSYNC B1 ;  /* 0x0000000000017941 */ /* 0x000fea0003800000 */
.L_x_17:
[----:B------:R1:W-:Y:S02]  /*0880*/  @!P2 STS [UR24+0x20], R9 ;  /* 0x00002009ff00a988 */ /* 0x0003e40008000818 */
.L_x_19:
[----:B------:R-:W-:Y:S05]  /*0890*/  BSYNC B2 ;  /* 0x0000000000027941 */ /* 0x000fea0003800000 */
.L_x_16:
[----:B------:R-:W-:Y:S05]  /*08a0*/  WARPSYNC.ALL ;  /* 0x0000000000007948 */ /* 0x000fea0003800000 */
[----:B-1234-:R-:W1:Y:S01]  /*08b0*/  LDC R0, c[0x0][0x22c] ;  /* 0x00008b00ff007b82 */ /* 0x01ee620000000800 */
[----:B------:R-:W-:Y:S01]  /*08c0*/  BSSY B2, `(.L_x_20) ;  /* 0x0000010000027945 */ /* 0x000fe20003800000 */
[----:B-1----:R-:W-:-:S05]  /*08d0*/  VIADD R0, R0, 0xffffffff ;  /* 0xffffffff00007836 */ /* 0x002fca0000000000 */
[----:B------:R1:W-:Y:S01]  /*08e0*/  @!P2 STS [UR24+0x24], R0 ;  /* 0x00002400ff00a988 */ /* 0x0003e20008000818 */
[----:B------:R-:W-:Y:S05]  /*08f0*/  @P2 BRA `(.L_x_21) ;  /* 0x0000000000302947 */ /* 0x000fea0003800000 */
[----:B------:R-:W2:Y:S01]  /*0900*/  LDS R5, [UR24+0x34] ;  /* 0x00003418ff057984 */ /* 0x000ea20008000800 */
[----:B------:R-:W3:Y:S03]  /*0910*/  LDC.64 R10, c[0x0][0x240] ;  /* 0x00009000ff0a7b82 */ /* 0x000ee60000000a00 */
[----:B------:R-:W4:Y:S01]  /*0920*/  LDS R4, [UR24+0x1c] ;  /* 0x00001c18ff047984 */ /* 0x000f220008000800 */
[C---:B---3--:R-:W-:Y:S01]  /*0930*/  SHF.L.U64.HI R8, R10.reuse, 0x1, R11 ;  /* 0x000000010a087819 */ /* 0x048fe2000001020b */
[----:B------:R-:W-:-:S03]  /*0940*/  IMAD.SHL.U32 R7, R10, 0x2, RZ ;  /* 0x000000020a077824 */ /* 0x000fc600078e00ff */
[--C-:B------:R-:W-:Y:S02]  /*0950*/  SHF.R.U32.HI R9, RZ, 0x4, R8.reuse ;  /* 0x00000004ff097819 */ /* 0x100fe40000011608 */
[----:B------:R-:W-:-:S05]  /*0960*/  SHF.R.U64 R7, R7, 0x4, R8 ;  /* 0x0000000407077819 */ /* 0x000fca0000001208 */
[----:B------:R3:W-:Y:S01]  /*0970*/  STS [UR24+0xc], R7 ;  /* 0x00000c07ff007988 */ /* 0x0007e20008000818 */
[----:B--2---:R-:W-:Y:S02]  /*0980*/  LOP3.LUT R5, R5, 0x7, RZ, 0xb8, !PT ;  /* 0x0000000705057812 */ /* 0x004fe400078eb8ff */
[----:B----4-:R-:W-:-:S03]  /*0990*/  LOP3.LUT R4, R4, 0xf, R9, 0xb8, !PT ;  /* 0x0000000f04047812 */ /* 0x010fc600078eb809 */
[----:B------:R3:W-:Y:S04]  /*09a0*/  STS [UR24+0x34], R5 ;  /* 0x00003405ff007988 */ /* 0x0007e80008000818 */
[----:B------:R3:W-:Y:S02]  /*09b0*/  STS [UR24+0x1c], R4 ;  /* 0x00001c04ff007988 */ /* 0x0007e40008000818 */
.L_x_21:
[----:B------:R-:W-:Y:S05]  /*09c0*/  BSYNC B2 ;  /* 0x0000000000027941 */ /* 0x000fea0003800000 */
.L_x_20:
[----:B------:R-:W-:Y:S04]  /*09d0*/  BSSY B3, `(.L_x_22) ;  /* 0x000001a000037945 */ /* 0x000fe80003800000 */
[----:B------:R-:W-:Y:S04]  /*09e0*/  BSSY B2, `(.L_x_23) ;  /* 0x0000015000027945 */ /* 0x000fe80003800000 */
[----:B------:R-:W-:Y:S05]  /*09f0*/  @P2 BRA `(.L_x_24) ;  /* 0x0000000000202947 */ /* 0x000fea0003800000 */
[----:B---3--:R-:W2:Y:S02]  /*0a00*/  LDS R4, [UR24+0x34] ;  /* 0x00003418ff047984 */ /* 0x008ea40008000800 */
[----:B--2---:R-:W-:-:S05]  /*0a10*/  LOP3.LUT R4, R4, 0x38, RZ, 0xb8, !PT ;  /* 0x0000003804047812 */ /* 0x004fca00078eb8ff */
[----:B------:R2:W-:Y:S01]  /*0a20*/  STS [UR24+0x34], R4 ;  /* 0x00003404ff007988 */ /* 0x0005e20008000818 */
[----:B------:R-:W-:Y:S05]  /*0a30*/  @P2 BRA `(.L_x_25) ;  /* 0x0000000000202947 */ /* 0x000fea0003800000 */
[----:B--2---:R-:W2:Y:S01]  /*0a40*/  LDS R4, [UR24+0x8] ;  /* 0x00000818ff047984 */ /* 0x004ea20008000800 */
[----:B------:R-:W-:-:S05]  /*0a50*/  IMAD.MOV.U32 R5, RZ, RZ, 0x780 ;  /* 0x00000780ff057424 */ /* 0x000fca00078e00ff */
[----:B--2---:R-:W-:-:S05]  /*0a60*/  LOP3.LUT R4, R4, 0x300, R5, 0xd8, !PT ;  /* 0x0000030004047812 */ /* 0x004fca00078ed805 */
[----:B------:R2:W-:Y:S02]  /*0a70*/  STS [UR24+0x8], R4 ;  /* 0x00000804ff007988 */ /* 0x0005e40008000818 */
.L_x_24:
[----:B------:R-:W-:Y:S05]  /*0a80*/  @P2 BRA `(.L_x_26) ;  /* 0x0000000000282947 */ /* 0x000fea0003800000 */
[----:B--23--:R-:W2:Y:S02]  /*0a90*/  LDS R4, [UR24+0x8] ;  /* 0x00000818ff047984 */ /* 0x00cea40008000800 */
[----:B--2---:R-:W-:-:S05]  /*0aa0*/  LOP3.LUT R4, R4, 0x1800, RZ, 0xb8, !PT ;  /* 0x0000180004047812 */ /* 0x004fca00078eb8ff */
[----:B------:R3:W-:Y:S02]  /*0ab0*/  STS [UR24+0x8], R4 ;  /* 0x00000804ff007988 */ /* 0x0007e40008000818 */
.L_x_25:
[----:B------:R-:W-:Y:S05]  /*0ac0*/  @P2 BREAK B2 ;  /* 0x0000000000022942 */ /* 0x000fea0003800000 */
[----:B------:R-:W-:Y:S05]  /*0ad0*/  @P2 BRA `(.L_x_27) ;  /* 0x0000000000242947 */ /* 0x000fea0003800000 */
[----:B--23--:R-:W2:Y:S01]  /*0ae0*/  LDS R4, [UR24+0x8] ;  /* 0x00000818ff047984 */ /* 0x00cea20008000800 */
[----:B------:R-:W-:-:S05]  /*0af0*/  IMAD.MOV.U32 R5, RZ, RZ, 0x6000 ;  /* 0x00006000ff057424 */ /* 0x000fca00078e00ff */
[----:B--2---:R-:W-:-:S04]  /*0b00*/  LOP3.LUT R4, R4, 0x4000, R5, 0xd8, !PT ;  /* 0x0000400004047812 */ /* 0x004fc800078ed805 */
[----:B------:R-:W-:-:S05]  /*0b10*/  LOP3.LUT R4, R4, 0x400000, RZ, 0xb8, !PT ;  /* 0x0040000004047812 */ /* 0x000fca00078eb8ff */
[----:B------:R4:W-:Y:S02]  /*0b20*/  STS [UR24+0x8], R4 ;  /* 0x00000804ff007988 */ /* 0x0009e40008000818 */
.L_x_26:
[----:B------:R-:W-:Y:S05]  /*0b30*/  BSYNC B2 ;  /* 0x0000000000027941 */ /* 0x000fea0003800000 */
.L_x_23:
[----:B--234-:R-:W2:Y:S02]  /*0b40*/  @!P2 LDS R4, [UR24+0x8] ;  /* 0x00000818ff04a984 */ /* 0x01cea40008000800 */
[----:B--2---:R-:W-:-:S05]  /*0b50*/  @!P2 LOP3.LUT R4, R4, 0x8000, RZ, 0xb8, !PT ;  /* 0x000080000404a812 */ /* 0x004fca00078eb8ff */
[----:B------:R4:W-:Y:S02]  /*0b60*/  @!P2 STS [UR24+0x8], R4 ;  /* 0x00000804ff00a988 */ /* 0x0009e40008000818 */
.L_x_27:
[----:B------:R-:W-:Y:S05]  /*0b70*/  BSYNC B3 ;  /* 0x0000000000037941 */ /* 0x000fea0003800000 */
.L_x_22:
[----:B------:R-:W-:Y:S05]  /*0b80*/  WARPSYNC.ALL ;  /* 0x0000000000007948 */ /* 0x000fea0003800000 */
[----:B------:R-:W-:-:S04]  /*0b90*/  UIADD3 UR29, UR5, 0x80, URZ ;  /* 0x00000080051d7890 */ /* 0x000fc8000fffe03f */
[----:B------:R-:W-:-:S04]  /*0ba0*/  UIADD3 UR28, UP0, UR29, UR30, URZ ;  /* 0x0000001e1d1c7290 */ /* 0x000fc8000ff1e03f */
[----:B------:R-:W-:Y:S01]  /*0bb0*/  ULEA.HI.X.SX32 UR29, UR29, UR31, 0x1, UP0 ;  /* 0x0000001f1d1d7291 */ /* 0x000fe200080f0e3f */
[----:B------:R-:W-:Y:S11]  /*0bc0*/  @P0 BRA `(.L_x_28) ;  /* 0x0000000000280947 */ /* 0x000ff60003800000 */
[----:B--234-:R-:W2:Y:S01]  /*0bd0*/  S2R R4, SR_LANEID ;  /* 0x0000000000047919 */ /* 0x01cea20000000000 */
[----:B------:R-:W-:Y:S05]  /*0be0*/  WARPSYNC.ALL ;  /* 0x0000000000007948 */ /* 0x000fea0003800000 */
[----:B--2---:R-:W-:-:S05]  /*0bf0*/  IMAD.SHL.U32 R8, R4, 0x4, RZ ;  /* 0x0000000404087824 */ /* 0x004fca00078e00ff */
[----:B------:R-:W2:Y:S01]  /*0c00*/  LDS R7, [R8+UR24] ;  /* 0x0000001808077984 */ /* 0x000ea20008000800 */
[----:B------:R-:W-:-:S05]  /*0c10*/  IADD3 R4, P1, R8, UR28, RZ ;  /* 0x0000001c08047c10 */ /* 0x000fca000ff3e0ff */
[----:B------:R-:W-:-:S05]  /*0c20*/  IMAD.X R5, RZ, RZ, UR29, P1 ;  /* 0x0000001dff057e24 */ /* 0x000fca00088e06ff */
[----:B--2---:R2:W5:Y:S01]  /*0c30*/  ATOMG.E.EXCH.STRONG.GPU PT, RZ, [R4], R7 ;  /* 0x0000000704ff73a8 */ /* 0x00456200041ee100 */
[----:B------:R-:W-:-:S04]  /*0c40*/  DEPBAR {5,4,3,2,1,0} ;  /* 0x0000003f0000791a */ /* 0x000fc80000000000 */
[----:B------:R2:W-:Y:S01]  /*0c50*/  UTMACCTL.IV [UR28] ;  /* 0x000000001c0079b9 */ /* 0x0005e20008000000 */
[----:B------:R-:W-:Y:S01]  /*0c60*/  NOP ;  /* 0x0000000000007918 */ /* 0x000fe20000000000 */
.L_x_28:
[----:B------:R-:W-:Y:S05]  /*0c70*/  @P0 BRA `(.L_x_29) ;  /* 0x00000000000c0947 */ /* 0x000fea0003800000 */
[----:B------:R0:W-:Y:S01]  /*0c80*/  UTMACMDFLUSH ;  /* 0x00000000000079b7 */ /* 0x0001e20000000000 */
[----:B------:R-:W-:Y:S05]  /*0c90*/  @P0 BRA `(.L_x_29) ;  /* 0x0000000000040947 */ /* 0x000fea0003800000 */
[----:B------:R-:W-:-:S04]  /*0ca0*/  DEPBAR.LE SB0, 0x0 ;  /* 0x000080000000791a */ /* 0x000fc80000000000 */
.L_x_29:
[----:B------:R-:W-:Y:S05]  /*0cb0*/  WARPSYNC.ALL ;  /* 0x0000000000007948 */ /* 0x000fea0003800000 */
[----:B-----5:R-:W-:Y:S06]  /*0cc0*/  BAR.SYNC.DEFER_BLOCKING 0x0 ;  /* 0x0000000000007b1d */ /* 0x020fec0000010000 */
[----:B------:R-:W-:Y:S02]  /*0cd0*/  BSSY B3, `(.L_x_30) ;  /* 0x000000b000037945 */ /* 0x000fe40003800000 */
[----:B------:R-:W-:Y:S06]  /*0ce0*/  BAR.SYNC.DEFER_BLOCKING 0x0 ;  /* 0x0000000000007b1d */ /* 0x000fec0000010000 */
[----:B------:R1:W-:Y:S01]  /*0cf0*/  @!P0 STS [R12], RZ ;  /* 0x000000ff0c008388 */ /* 0x0003e20000000800 */
[----:B------:R-:W-:Y:S01]  /*0d00*/  NOP ;  /* 0x0000000000007918 */ /* 0x000fe20000000000 */
[----:B------:R-:W-:Y:S05]  /*0d10*/  @P2 BRA `(.L_x_31) ;  /* 0x0000000000182947 */ /* 0x000fea0003800000 */
[----:B--234-:R-:W2:Y:S01]  /*0d20*/  LDS R4, [UR24+0x8] ;  /* 0x00000818ff047984 */ /* 0x01cea20008000800 */
[----:B------:R-:W3:Y:S01]  /*0d30*/  LDC.64 R8, c[0x0][0x220] ;  /* 0x00008800ff087b82 */ /* 0x000ee20000000a00 */
[----:B------:R-:W-:Y:S02]  /*0d40*/  IMAD.MOV.U32 R5, RZ, RZ, 0x70 ;  /* 0x00000070ff057424 */ /* 0x000fe400078e00ff */
[----:B---3--:R3:W-:Y:S03]  /*0d50*/  STS.64 [UR24], R8 ;  /* 0x00000008ff007988 */ /* 0x0087e60008000a18 */
[----:B--2---:R-:W-:-:S05]  /*0d60*/  LOP3.LUT R4, R4, 0x10, R5, 0xd8, !PT ;  /* 0x0000001004047812 */ /* 0x004fca00078ed805 */
[----:B------:R3:W-:Y:S02]  /*0d70*/  STS [UR24+0x8], R4 ;  /* 0x00000804ff007988 */ /* 0x0007e40008000818 */
.L_x_31:
[----:B--2---:R-:W-:Y:S05]  /*0d80*/  BSYNC B3 ;  /* 0x0000000000037941 */ /* 0x004fea0003800000 */
.L_x_30:
[----:B------:R-:W-:Y:S04]  /*0d90*/  BSSY B4, `(.L_x_32) ;  /* 0x0000011000047945 */ /* 0x000fe80003800000 */
[----:B------:R-:W-:Y:S04]  /*0da0*/  BSSY B3, `(.L_x_33) ;  /* 0x000000e000037945 */ /* 0x000fe80003800000 */
[----:B------:R-:W-:Y:S05]  /*0db0*/  @P2 BRA `(.L_x_34) ;  /* 0x0000000000242947 */ /* 0x000fea0003800000 */
[----:B---34-:R-:W2:Y:S01]  /*0dc0*/  LDS R4, [UR24+0x34] ;  /* 0x00003418ff047984 */ /* 0x018ea20008000800 */
[----:B------:R-:W-:-:S05]  /*0dd0*/  IMAD.MOV.U32 R5, RZ, RZ, 0x3f000000 ;  /* 0x3f000000ff057424 */ /* 0x000fca00078e00ff */
[----:B--2---:R-:W-:-:S05]  /*0de0*/  LOP3.LUT R4, R4, 0xff000000, R5, 0xb8, !PT ;  /* 0xff00000004047812 */ /* 0x004fca00078eb805 */
[----:B------:R2:W-:Y:S01]  /*0df0*/  STS [UR24+0x34], R4 ;  /* 0x00003404ff007988 */ /* 0x0005e20008000818 */
[----:B------:R-:W-:Y:S05]  /*0e00*/  @P2 BRA `(.L_x_35) ;  /* 0x00000000001c2947 */ /* 0x000fea0003800000 */
[----:B--2---:R-:W2:Y:S01]  /*0e10*/  LDS R4, [UR24+0x38] ;  /* 0x00003818ff047984 */ /* 0x004ea20008000800 */
[----:B------:R-:W-:-:S05]  /*0e20*/  IMAD.MOV.U32 R5, RZ, RZ, 0xff ;  /* 0x000000ffff057424 */ /* 0x000fca00078e00ff */
[----:B--2---:R-:W-:-:S05]  /*0e30*/  LOP3.LUT R4, R4, 0xff, R5, 0xb8, !PT ;  /* 0x000000ff04047812 */ /* 0x004fca00078eb805 */
[----:B------:R2:W-:Y:S02]  /*0e40*/  STS [UR24+0x38], R4 ;  /* 0x00003804ff007988 */ /* 0x0005e40008000818 */
.L_x_34:
[----:B------:R-:W-:Y:S05]  /*0e50*/  @P2 BREAK B3 ;  /* 0x0000000000032942 */ /* 0x000fea0003800000 */
[----:B------:R-:W-:Y:S05]  /*0e60*/  @P2 BRA `(.L_x_36) ;  /* 0x00000000000c2947 */ /* 0x000fea0003800000 */
[----:B------:R1:W-:Y:S02]  /*0e70*/  STS [UR24+0x20], R0 ;  /* 0x00002000ff007988 */ /* 0x0003e40008000818 */
.L_x_35:
[----:B------:R-:W-:Y:S05]  /*0e80*/  BSYNC B3 ;  /* 0x0000000000037941 */ /* 0x000fea0003800000 */
.L_x_33:
[----:B------:R1:W-:Y:S02]  /*0e90*/  @!P2 STS [UR24+0x24], R6 ;  /* 0x00002406ff00a988 */ /* 0x0003e40008000818 */
.L_x_36:
[----:B------:R-:W-:Y:S05]  /*0ea0*/  BSYNC B4 ;  /* 0x0000000000047941 */ /* 0x000fea0003800000 */
.L_x_32:
[----:B------:R-:W-:Y:S05]  /*0eb0*/  WARPSYNC.ALL ;  /* 0x0000000000007948 */ /* 0x000fea0003800000 */
[----:B------:R-:W-:Y:S04]  /*0ec0*/  BSSY B4, `(.L_x_37) ;  /* 0x000000e000047945 */ /* 0x000fe80003800000 */
[----:B------:R-:W-:Y:S05]  /*0ed0*/  @P2 BRA `(.L_x_38) ;  /* 0x0000000000302947 */ /* 0x000fea0003800000 */
[----:B--234-:R-:W2:Y:S01]  /*0ee0*/  LDS R4, [UR24+0x34] ;  /* 0x00003418ff047984 */ /* 0x01cea20008000800 */
[----:B------:R-:W3:Y:S03]  /*0ef0*/  LDC.64 R8, c[0x0][0x248] ;  /* 0x00009200ff087b82 */ /* 0x000ee60000000a00 */
[----:B-1----:R-:W1:Y:S01]  /*0f00*/  LDS R0, [UR24+0x1c] ;  /* 0x00001c18ff007984 */ /* 0x002e620008000800 */
[C---:B---3--:R-:W-:Y:S01]  /*0f10*/  SHF.L.U64.HI R6, R8.reuse, 0x1, R9 ;  /* 0x0000000108067819 */ /* 0x048fe20000010209 */
[----:B------:R-:W-:-:S03]  /*0f20*/  IMAD.SHL.U32 R5, R8, 0x2, RZ ;  /* 0x0000000208057824 */ /* 0x000fc600078e00ff */
[--C-:B------:R-:W-:Y:S02]  /*0f30*/  SHF.R.U32.HI R7, RZ, 0x4, R6.reuse ;  /* 0x00000004ff077819 */ /* 0x100fe40000011606 */
[----:B------:R-:W-:-:S05]  /*0f40*/  SHF.R.U64 R5, R5, 0x4, R6 ;  /* 0x0000000405057819 */ /* 0x000fca0000001206 */
[----:B------:R3:W-:Y:S01]  /*0f50*/  STS [UR24+0xc], R5 ;  /* 0x00000c05ff007988 */ /* 0x0007e20008000818 */
[----:B--2---:R-:W-:Y:S02]  /*0f60*/  LOP3.LUT R4, R4, 0x7, RZ, 0xb8, !PT ;  /* 0x0000000704047812 */ /* 0x004fe400078eb8ff */
[----:B-1----:R-:W-:-:S03]  /*0f70*/  LOP3.LUT R0, R0, 0xf, R7, 0xb8, !PT ;  /* 0x0000000f00007812 */ /* 0x002fc600078eb807 */
[----:B------:R3:W-:Y:S04]  /*0f80*/  STS [UR24+0x34], R4 ;  /* 0x00003404ff007988 */ /* 0x0007e80008000818 */
[----:B------:R3:W-:Y:S02]  /*0f90*/  STS [UR24+0x1c], R0 ;  /* 0x00001c00ff007988 */ /* 0x0007e40008000818 */
.L_x_38:
[----:B------:R-:W-:Y:S05]  /*0fa0*/  BSYNC B4 ;  /* 0x0000000000047941 */ /* 0x000fea0003800000 */
.L_x_37:
[----:B------:R-:W-:Y:S04]  /*0fb0*/  BSSY B4, `(.L_x_39) ;  /* 0x000001a000047945 */ /* 0x000fe80003800000 */
[----:B------:R-:W-:Y:S04]  /*0fc0*/  BSSY B5, `(.L_x_40) ;  /* 0x0000015000057945 */ /* 0x000fe80003800000 */
[----:B------:R-:W-:Y:S05]  /*0fd0*/  @P2 BRA `(.L_x_41) ;  /* 0x0000000000202947 */ /* 0x000fea0003800000 */
[----:B-1-3--:R-:W1:Y:S02]  /*0fe0*/  LDS R0, [UR24+0x34] ;  /* 0x00003418ff007984 */ /* 0x00ae640008000800 */
[----:B-1----:R-:W-:-:S05]  /*0ff0*/  LOP3.LUT R0, R0, 0x38, RZ, 0xb8, !PT ;  /* 0x0000003800007812 */ /* 0x002fca00078eb8ff */
[----:B------:R1:W-:Y:S01]  /*1000*/  STS [UR24+0x34], R0 ;  /* 0x00003400ff007988 */ /* 0x0003e20008000818 */
[----:B------:R-:W-:Y:S05]  /*1010*/  @P2 BRA `(.L_x_42) ;  /* 0x0000000000202947 */ /* 0x000fea0003800000 */
[----:B-1----:R-:W1:Y:S01]  /*1020*/  LDS R0, [UR24+0x8] ;  /* 0x00000818ff007984 */ /* 0x002e620008000800 */
[----:B------:R-:W-:-:S05]  /*1030*/  IMAD.MOV.U32 R5, RZ, RZ, 0x780 ;  /* 0x00000780ff057424 */ /* 0x000fca00078e00ff */
[----:B-1----:R-:W-:-:S05]  /*1040*/  LOP3.LUT R0, R0, 0x300, R5, 0xd8, !PT ;  /* 0x0000030000007812 */ /* 0x002fca00078ed805 */
[----:B------:R1:W-:Y:S02]  /*1050*/  STS [UR24+0x8], R0 ;  /* 0x00000800ff007988 */ /* 0x0003e40008000818 */
.L_x_41:
[----:B------:R-:W-:Y:S05]  /*1060*/  @P2 BRA `(.L_x_43) ;  /* 0x0000000000282947 */ /* 0x000fea0003800000 */
[----:B-1-3--:R-:W1:Y:S02]  /*1070*/  LDS R0, [UR24+0x8] ;  /* 0x00000818ff007984 */ /* 0x00ae640008000800 */
[----:B-1----:R-:W-:-:S05]  /*1080*/  LOP3.LUT R0, R0, 0x1800, RZ, 0xb8, !PT ;  /* 0x0000180000007812 */ /* 0x002fca00078eb8ff */
[----:B------:R3:W-:Y:S02]  /*1090*/  STS [UR24+0x8], R0 ;  /* 0x00000800ff007988 */ /* 0x0007e40008000818 */
.L_x_42:
[----:B------:R-:W-:Y:S05]  /*10a0*/  @P2 BREAK B5 ;  /* 0x0000000000052942 */ /* 0x000fea0003800000 */
[----:B------:R-:W-:Y:S05]  /*10b0*/  @P2 BRA `(.L_x_44) ;  /* 0x0000000000242947 */ /* 0x000fea0003800000 */
[----:B-1-3--:R-:W1:Y:S01]  /*10c0*/  LDS R0, [UR24+0x8] ;  /* 0x00000818ff007984 */ /* 0x00ae620008000800 */
[----:B------:R-:W-:-:S05]  /*10d0*/  IMAD.MOV.U32 R5, RZ, RZ, 0x6000 ;  /* 0x00006000ff057424 */ /* 0x000fca00078e00ff */
[----:B-1----:R-:W-:-:S04]  /*10e0*/  LOP3.LUT R0, R0, 0x6000, R5, 0xd8, !PT ;  /* 0x0000600000007812 */ /* 0x002fc800078ed805 */
[----:B------:R-:W-:-:S05]  /*10f0*/  LOP3.LUT R0, R0, 0x400000, RZ, 0xb8, !PT ;  /* 0x0040000000007812 */ /* 0x000fca00078eb8ff */
[----:B------:R1:W-:Y:S02]  /*1100*/  STS [UR24+0x8], R0 ;  /* 0x00000800ff007988 */ /* 0x0003e40008000818 */
.L_x_43:
[----:B------:R-:W-:Y:S05]  /*1110*/  BSYNC B5 ;  /* 0x0000000000057941 */ /* 0x000fea0003800000 */
.L_x_40:
[----:B-1-3--:R-:W1:Y:S02]  /*1120*/  @!P2 LDS R0, [UR24+0x8] ;  /* 0x00000818ff00a984 */ /* 0x00ae640008000800 */
[----:B-1----:R-:W-:-:S05]  /*1130*/  @!P2 LOP3.LUT R0, R0, 0x8000, RZ, 0xb8, !PT ;  /* 0x000080000000a812 */ /* 0x002fca00078eb8ff */
[----:B------:R1:W-:Y:S02]  /*1140*/  @!P2 STS [UR24+0x8], R0 ;  /* 0x00000800ff00a988 */ /* 0x0003e40008000818 */
.L_x_44:
[----:B------:R-:W-:Y:S05]  /*1150*/  BSYNC B4 ;  /* 0x0000000000047941 */ /* 0x000fea0003800000 */
.L_x_39:
[----:B------:R-:W-:Y:S05]  /*1160*/  WARPSYNC.ALL ;  /* 0x0000000000007948 */ /* 0x000fea0003800000 */
[----:B------:R1:W-:Y:S01]  /*1170*/  STL [R1], RZ ;  /* 0x000000ff01007387 */ /* 0x0003e20000100800 */
[----:B------:R-:W-:Y:S01]  /*1180*/  UIADD3 UR5, UR5, 0x100, URZ ;  /* 0x0000010005057890 */ /* 0x000fe2000fffe03f */
[----:B------:R-:W-:Y:S02]  /*1190*/  ISETP.GE.AND P1, PT, R13, 0x1, PT ;  /* 0x000000010d00780c */ /* 0x000fe40003f26270 */
[----:B------:R-:W-:Y:S01]  /*11a0*/  SHF.R.U32.HI R6, RZ, 0x5, R3 ;  /* 0x00000005ff067819 */ /* 0x000fe20000011603 */
[----:B------:R-:W-:-:S04]  /*11b0*/  UIADD3 UR30, UP0, UR5, UR30, URZ ;  /* 0x0000001e051e7290 */ /* 0x000fc8000ff1e03f */
[----:B------:R-:W-:Y:S01]  /*11c0*/  ULEA.HI.X.SX32 UR31, UR5, UR31, 0x1, UP0 ;  /* 0x0000001f051f7291 */ /* 0x000fe200080f0e3f */
[----:B-1----:R-:W-:Y:S11]  /*11d0*/  @P0 BRA `(.L_x_45) ;  /* 0x0000000000280947 */ /* 0x002ff60003800000 */
[----:B---3--:R-:W1:Y:S01]  /*11e0*/  S2R R0, SR_LANEID ;  /* 0x0000000000007919 */ /* 0x008e620000000000 */
[----:B------:R-:W-:Y:S05]  /*11f0*/  WARPSYNC.ALL ;  /* 0x0000000000007948 */ /* 0x000fea0003800000 */
[----:B-1----:R-:W-:-:S05]  /*1200*/  IMAD.SHL.U32 R0, R0, 0x4, RZ ;  /* 0x0000000400007824 */ /* 0x002fca00078e00ff */
[----:B------:R-:W1:Y:S01]  /*1210*/  LDS R7, [R0+UR24] ;  /* 0x0000001800077984 */ /* 0x000e620008000800 */
[----:B--2-4-:R-:W-:-:S05]  /*1220*/  IADD3 R4, P3, R0, UR30, RZ ;  /* 0x0000001e00047c10 */ /* 0x014fca000ff7e0ff */
[----:B------:R-:W-:-:S05]  /*1230*/  IMAD.X R5, RZ, RZ, UR31, P3 ;  /* 0x0000001fff057e24 */ /* 0x000fca00098e06ff */
[----:B-1----:R1:W5:Y:S01]  /*1240*/  ATOMG.E.EXCH.STRONG.GPU PT, RZ, [R4], R7 ;  /* 0x0000000704ff73a8 */ /* 0x00236200041ee100 */
[----:B------:R-:W-:-:S04]  /*1250*/  DEPBAR {5,4,3,2,1,0} ;  /* 0x0000003f0000791a */ /* 0x000fc80000000000 */
[----:B------:R1:W-:Y:S01]  /*1260*/  UTMACCTL.IV [UR30] ;  /* 0x000000001e0079b9 */ /* 0x0003e20008000000 */
[----:B------:R-:W-:Y:S01]  /*1270*/  NOP ;  /* 0x0000000000007918 */ /* 0x000fe20000000000 */
.L_x_45:
[----:B------:R-:W-:Y:S05]  /*1280*/  @P0 BRA `(.L_x_46) ;  /* 0x00000000000c0947 */ /* 0x000fea0003800000 */
[----:B------:R0:W-:Y:S01]  /*1290*/  UTMACMDFLUSH ;  /* 0x00000000000079b7 */ /* 0x0001e20000000000 */
[----:B------:R-:W-:Y:S05]  /*12a0*/  @P0 BRA `(.L_x_46) ;  /* 0x0000000000040947 */ /* 0x000fea0003800000 */
[----:B------:R-:W-:-:S04]  /*12b0*/  DEPBAR.LE SB0, 0x0 ;  /* 0x000080000000791a */ /* 0x000fc80000000000 */
.L_x_46:
[----:B------:R1:W-:Y:S01]  /*12c0*/  STL [R1+0x4], RZ ;  /* 0x000004ff01007387 */ /* 0x0003e20000100800 */
[----:B------:R-:W-:Y:S05]  /*12d0*/  WARPSYNC.ALL ;  /* 0x0000000000007948 */ /* 0x000fea0003800000 */
[----:B------:R1:W-:Y:S01]  /*12e0*/  STL [R1+0x8], RZ ;  /* 0x000008ff01007387 */ /* 0x0003e20000100800 */
[----:B-----5:R-:W-:Y:S01]  /*12f0*/  VOTEU.ALL UP0, P2 ;  /* 0x00000000003f7886 */ /* 0x020fe20001000000 */
[----:B------:R-:W-:Y:S01]  /*1300*/  UMOV UR6, 0x1 ;  /* 0x0000000100067882 */ /* 0x000fe20000000000 */
[----:B------:R-:W-:Y:S01]  /*1310*/  VOTEU.ALL UP1, P2 ;  /* 0x00000000003f7886 */ /* 0x000fe20001020000 */
[----:B------:R1:W-:Y:S01]  /*1320*/  STL [R1+0xc], RZ ;  /* 0x00000cff01007387 */ /* 0x0003e20000100800 */
[----:B------:R-:W-:Y:S01]  /*1330*/  VOTEU.ALL UP2, P2 ;  /* 0x00000000003f7886 */ /* 0x000fe20001040000 */
[----:B------:R-:W-:-:S04]  /*1340*/  @!UP0 UIADD3 UR8, -UR6, 0x100000, URZ ;  /* 0x0010000006088890 */ /* 0x000fc8000fffe13f */
[----:B------:R-:W-:Y:S02]  /*1350*/  @!UP0 USHF.L.U32 UR9, UR8, 0xb, URZ ;  /* 0x0000000b08098899 */ /* 0x000fe4000800063f */
[----:B------:R-:W-:Y:S01]  /*1360*/  @!UP0 USHF.L.U32 UR8, UR8, 0x1, URZ ;  /* 0x0000000108088899 */ /* 0x000fe2000800063f */
[----:B------:R-:W-:Y:S01]  /*1370*/  R2UR UR25, R6 ;  /* 0x00000000061972ca */ /* 0x000fe200000e0000 */
[----:B------:R1:W-:Y:S01]  /*1380*/  STL [R1+0x10], RZ ;  /* 0x000010ff01007387 */ /* 0x0003e20000100800 */
[----:B------:R-:W-:-:S04]  /*1390*/  @!UP0 UIADD3 UR12, -UR6, 0x100000, URZ ;  /* 0x00100000060c8890 */ /* 0x000fc8000fffe13f */
[----:B------:R-:W-:Y:S02]  /*13a0*/  @!UP0 USHF.L.U32 UR13, UR12, 0xb, URZ ;  /* 0x0000000b0c0d8899 */ /* 0x000fe4000800063f */
[----:B------:R-:W-:Y:S01]  /*13b0*/  @!UP0 USHF.L.U32 UR12, UR12, 0x1, URZ ;  /* 0x000000010c0c8899 */ /* 0x000fe2000800063f */
[----:B------:R-:W-:Y:S01]  /*13c0*/  CS2R R24, SRZ ;  /* 0x0000000000187805 */ /* 0x000fe2000001ff00 */
[----:B------:R-:W-:-:S04]  /*13d0*/  @!UP0 UIADD3 UR6, -UR6, 0x100000, URZ ;  /* 0x0010000006068890 */ /* 0x000fc8000fffe13f */
[----:B------:R-:W-:Y:S02]  /*13e0*/  @!UP0 USHF.L.U32 UR7, UR6, 0xb, URZ ;  /* 0x0000000b06078899 */ /* 0x000fe4000800063f */
[----:B------:R-:W-:Y:S01]  /*13f0*/  @!UP0 USHF.L.U32 UR6, UR6, 0x1, URZ ;  /* 0x0000000106068899 */ /* 0x000fe2000800063f */
[----:B------:R1:W-:Y:S01]  /*1400*/  STL [R1+0x14], RZ ;  /* 0x000014ff01007387 */ /* 0x0003e20000100800 */
[----:B------:R-:W-:Y:S01]  /*1410*/  VOTEU.ALL UP0, P2 ;  /* 0x00000000003f7886 */ /* 0x000fe20001000000 */
[----:B------:R-:W-:Y:S01]  /*1420*/  USHF.L.U32 UR15, UR32, 0x8, URZ ;  /* 0x00000008200f7899 */ /* 0x000fe2000800063f */
[----:B------:R-:W-:Y:S01]  /*1430*/  CS2R R26, SRZ ;  /* 0x00000000001a7805 */ /* 0x000fe2000001ff00 */
[----:B------:R1:W-:Y:S01]  /*1440*/  STL [R1+0x18], RZ ;  /* 0x000018ff01007387 */ /* 0x0003e20000100800 */
[----:B------:R-:W-:Y:S01]  /*1450*/  USHF.L.U32 UR11, UR33, 0x8, URZ ;  /* 0x00000008210b7899 */ /* 0x000fe2000800063f */
[----:B------:R-:W-:Y:S02]  /*1460*/  CS2R R28, SRZ ;  /* 0x00000000001c7805 */ /* 0x000fe4000001ff00 */
[----:B------:R-:W-:Y:S01]  /*1470*/  CS2R R30, SRZ ;  /* 0x00000000001e7805 */ /* 0x000fe2000001ff00 */
[----:B------:R1:W-:Y:S01]  /*1480*/  STL [R1+0x1c], RZ ;  /* 0x00001cff01007387 */ /* 0x0003e20000100800 */
[----:B------:R-:W-:-:S02]  /*1490*/  CS2R R32, SRZ ;  /* 0x0000000000207805 */ /* 0x000fc4000001ff00 */
[----:B------:R-:W-:Y:S02]  /*14a0*/  CS2R R34, SRZ ;  /* 0x0000000000227805 */ /* 0x000fe4000001ff00 */
[----:B------:R-:W-:Y:S01]  /*14b0*/  CS2R R36, SRZ ;  /* 0x0000000000247805 */ /* 0x000fe2000001ff00 */
[----:B------:R1:W-:Y:S01]  /*14c0*/  STL [R1+0x20], RZ ;  /* 0x000020ff01007387 */ /* 0x0003e20000100800 */
[----:B------:R-:W-:Y:S02]  /*14d0*/  CS2R R38, SRZ ;  /* 0x0000000000267805 */ /* 0x000fe4000001ff00 */
        /* <DEDUP_REMOVED lines=74> */
[----:B------:R1:W-:Y:S04]  /*1980*/  STL [R1+0x6c], RZ ;  /* 0x00006cff01007387 */ /* 0x0003e80000100800 */
        /* <DEDUP_REMOVED lines=42> */
[----:B------:R1:W-:Y:S01]  /*1c30*/  STL [R1+0x118], RZ ;  /* 0x000118ff01007387 */ /* 0x0003e20000100800 */
[----:B------:R-:W-:Y:S06]  /*1c40*/  BAR.SYNC.DEFER_BLOCKING 0x0 ;  /* 0x0000000000007b1d */ /* 0x000fec0000010000 */
[----:B------:R1:W-:Y:S04]  /*1c50*/  STL [R1+0x11c], RZ ;  /* 0x00011cff01007387 */ /* 0x0003e80000100800 */
[----:B------:R1:W-:Y:S04]  /*1c60*/  STL [R1+0x120], RZ ;  /* 0x000120ff01007387 */ /* 0x0003e80000100800 */
[----:B------:R1:W-:Y:S04]  /*1c70*/  STL [R1+0x124], RZ ;  /* 0x000124ff01007387 */ /* 0x0003e80000100800 */
[----:B------:R1:W-:Y:S04]  /*1c80*/  STL [R1+0x128], RZ ;  /* 0x000128ff01007387 */ /* 0x0003e80000100800 */
[----:B------:R1:W-:Y:S04]  /*1c90*/  STL [R1+0x12c], RZ ;  /* 0x00012cff01007387 */ /* 0x0003e80000100800 */
[----:B------:R-:W2:Y:S02]  /*1ca0*/  FENCE.VIEW.ASYNC.S ;  /* 0x00000000000073c6 */ /* 0x000ea40000000000 */
[----:B--2---:R1:W2:Y:S02]  /*1cb0*/  @!UP0 SYNCS.EXCH.64 URZ, [UR24+0x18000], UR8 ;  /* 0x01800008183f85b2 */ /* 0x0042a40008000100 */
        /* <DEDUP_REMOVED lines=20> */
[----:B--2---:R-:W-:Y:S06]  /*1e00*/  BAR.SYNC.DEFER_BLOCKING 0x0 ;  /* 0x0000000000007b1d */ /* 0x004fec0000010000 */
[----:B------:R1:W-:Y:S04]  /*1e10*/  STL [R1+0x180], RZ ;  /* 0x000180ff01007387 */ /* 0x0003e80000100800 */
[----:B------:R1:W-:Y:S04]  /*1e20*/  STL [R1+0x184], RZ ;  /* 0x000184ff01007387 */ /* 0x0003e80000100800 */
[----:B------:R1:W-:Y:S04]  /*1e30*/  STL [R1+0x188], RZ ;  /* 0x000188ff01007387 */ /* 0x0003e80000100800 */
[----:B------:R1:W-:Y:S04]  /*1e40*/  STL [R1+0x18c], RZ ;  /* 0x00018cff01007387 */ /* 0x0003e80000100800 */
[----:B------:R1:W-:Y:S01]  /*1e50*/  STL [R1+0x190], RZ ;  /* 0x000190ff01007387 */ /* 0x0003e20000100800 */
[----:B------:R1:W2:Y:S03]  /*1e60*/  @!UP1 SYNCS.EXCH.64 URZ, [UR24+0x18008], UR12 ;  /* 0x0180080c183f95b2 */ /* 0x0002a60008000100 */
        /* <DEDUP_REMOVED lines=28> */
[----:B------:R1:W-:Y:S01]  /*2030*/  STL [R1+0x1fc], RZ ;  /* 0x0001fcff01007387 */ /* 0x0003e20000100800 */
[----:B------:R-:W-:Y:S05]  /*2040*/  @!P1 BRA `(.L_x_47) ;  /* 0x00000018009c9947 */ /* 0x000fea0003800000 */
[----:B------:R1:W-:Y:S01]  /*2050*/  STL [R1], RZ ;  /* 0x000000ff01007387 */ /* 0x0003e20000100800 */
[----:B------:R-:W-:Y:S02]  /*2060*/  CS2R R24, SRZ ;  /* 0x0000000000187805 */ /* 0x000fe4000001ff00 */
        /* <DEDUP_REMOVED lines=83> */
[----:B------:R-:W-:Y:S01]  /*25a0*/  CS2R R150, SRZ ;  /* 0x0000000000967805 */ /* 0x000fe2000001ff00 */
[----:B------:R-:W-:Y:S01]  /*25b0*/  UMOV UR5, URZ ;  /* 0x0000003f00057c82 */ /* 0x000fe20008000000 */
[----:B------:R-:W-:Y:S01]  /*25c0*/  UMOV UR10, URZ ;  /* 0x0000003f000a7c82 */ /* 0x000fe20008000000 */
        /* <DEDUP_REMOVED lines=105> */
[----:B------:R1:W-:Y:S02]  /*2c60*/  STL [R1+0x1fc], RZ ;  /* 0x0001fcff01007387 */ /* 0x0003e40000100800 */
.L_x_49:
[----:B--2---:R-:W-:Y:S01]  /*2c70*/  BAR.SYNC.DEFER_BLOCKING 0x0 ;  /* 0x0000000000007b1d */ /* 0x004fe20000010000 */
[----:B------:R-:W-:Y:S01]  /*2c80*/  ULEA UR18, UR5, UR24, 0x3 ;  /* 0x0000001805127291 */ /* 0x000fe2000f8e183f */
[----:B---3--:R-:W-:Y:S01]  /*2c90*/  @!P2 IMAD.MOV.U32 R0, RZ, RZ, 0x8000 ;  /* 0x00008000ff00a424 */ /* 0x008fe200078e00ff */
[----:B------:R-:W-:Y:S01]  /*2ca0*/  ELECT P0, URZ, PT ;  /* 0x00000000003f782f */ /* 0x000fe20003800000 */
[----:B-1----:R-:W-:-:S03]  /*2cb0*/  ULEA UR8, UR5, UR24, 0xe ;  /* 0x0000001805087291 */ /* 0x002fc6000f8e703f */
[----:B------:R-:W-:Y:S02]  /*2cc0*/  ISETP.LT.U32.AND P0, PT, R2, 0x20, P0 ;  /* 0x000000200200780c */ /* 0x000fe40000701070 */
[----:B------:R-:W-:Y:S01]  /*2cd0*/  ELECT P1, URZ, PT ;  /* 0x00000000003f782f */ /* 0x000fe20003820000 */
[----:B------:R-:W-:-:S03]  /*2ce0*/  UIADD3 UR12, UR8, 0xc000, URZ ;  /* 0x0000c000080c7890 */ /* 0x000fc6000fffe03f */
[----:B------:R-:W-:Y:S01]  /*2cf0*/  ISETP.LT.U32.AND P1, PT, R2, 0x20, P1 ;  /* 0x000000200200780c */ /* 0x000fe20000f21070 */
[----:B------:R-:W-:-:S06]  /*2d00*/  UMOV UR14, UR10 ;  /* 0x0000000a000e7c82 */ /* 0x000fcc0008000000 */
[----:B------:R-:W-:Y:S01]  /*2d10*/  VOTEU.ANY UP0, P0 ;  /* 0x00000000003f7886 */ /* 0x000fe20000000100 */
[----:B------:R-:W-:Y:S01]  /*2d20*/  VOTEU.ANY UP2, P0 ;  /* 0x00000000003f7886 */ /* 0x000fe20000040100 */
[----:B------:R1:W-:Y:S01]  /*2d30*/  @!P2 SYNCS.ARRIVE.TRANS64 RZ, [UR18+0x18000], R0 ;  /* 0x01800000ffffa9a7 */ /* 0x0003e20008000012 */
[----:B------:R2:W-:Y:S06]  /*2d40*/  MEMBAR.ALL.CTA ;  /* 0x0000000000007992 */ /* 0x0005ec0000008000 */
[----:B--2---:R-:W2:Y:S01]  /*2d50*/  FENCE.VIEW.ASYNC.S ;  /* 0x00000000000073c6 */ /* 0x004ea20000000000 */
[----:B------:R-:W-:Y:S01]  /*2d60*/  @UP0 UIADD3 UR9, UR18, 0x18000, URZ ;  /* 0x0001800012090890 */ /* 0x000fe2000fffe03f */
[----:B------:R-:W-:Y:S01]  /*2d70*/  @UP0 UMOV UR6, UR26 ;  /* 0x0000001a00060c82 */ /* 0x000fe20008000000 */
[----:B------:R-:W-:Y:S01]  /*2d80*/  @UP0 UMOV UR7, UR27 ;  /* 0x0000001b00070c82 */ /* 0x000fe20008000000 */
[----:B--2---:R-:W-:Y:S01]  /*2d90*/  VOTEU.ANY UP1, P1 ;  /* 0x00000000003f7886 */ /* 0x004fe20000820100 */
[----:B------:R-:W-:Y:S01]  /*2da0*/  VOTEU.ANY UP3, P1 ;  /* 0x00000000003f7886 */ /* 0x000fe20000860100 */
[----:B-1----:R-:W-:-:S03]  /*2db0*/  IMAD.U32 R0, RZ, RZ, UR4 ;  /* 0x00000004ff007e24 */ /* 0x002fc6000f8e00ff */
[----:B------:R-:W-:Y:S01]  /*2dc0*/  @UP1 UIADD3 UR13, UR18, 0x18000, URZ ;  /* 0x00018000120d1890 */ /* 0x000fe2000fffe03f */
[----:B------:R-:W-:Y:S01]  /*2dd0*/  @UP1 UMOV UR16, UR28 ;  /* 0x0000001c00101c82 */ /* 0x000fe20008000000 */
[----:B------:R-:W-:Y:S01]  /*2de0*/  @UP1 UMOV UR17, UR29 ;  /* 0x0000001d00111c82 */ /* 0x000fe20008000000 */
[----:B------:R-:W-:Y:S01]  /*2df0*/  SHF.L.U32 R0, R0, 0x1f, RZ ;  /* 0x0000001f00007819 */ /* 0x000fe200000006ff */
[----:B------:R-:W-:Y:S06]  /*2e00*/  BAR.SYNC.DEFER_BLOCKING 0x0 ;  /* 0x0000000000007b1d */ /* 0x000fec0000010000 */
[----:B------:R1:W-:Y:S02]  /*2e10*/  @UP2 UTMALDG.2D [UR8], [UR6] ;  /* 0x00000008060025b4 */ /* 0x0003e40008008000 */
[----:B------:R-:W-:Y:S06]  /*2e20*/  BAR.SYNC.DEFER_BLOCKING 0x0 ;  /* 0x0000000000007b1d */ /* 0x000fec0000010000 */
[----:B------:R1:W-:Y:S02]  /*2e30*/  @UP3 UTMALDG.2D [UR12], [UR16] ;  /* 0x0000000c100035b4 */ /* 0x0003e40008008000 */
[----:B------:R-:W-:Y:S06]  /*2e40*/  BAR.SYNC.DEFER_BLOCKING 0x0 ;  /* 0x0000000000007b1d */ /* 0x000fec0000010000 */
[----:B------:R-:W2:Y:S02]  /*2e50*/  SYNCS.PHASECHK.TRANS64.TRYWAIT P0, [UR18+0x18000], R0 ;  /* 0x01800000ff0075a7 */ /* 0x000ea40008000152 */
[----:B-12---:R-:W-:Y:S05]  /*2e60*/  @!P0 BRA `(.L_x_48) ;  /* 0x0000002000588947 */ /* 0x006fea0003800000 */
.L_x_50:
[----:B------:R-:W-:Y:S01]  /*2e70*/  STL.64 [R1+0x268], R150 ;  /* 0x0002689601007387 */ /* 0x000fe20000100a00 */
[----:B------:R-:W-:Y:S01]  /*2e80*/  USHF.L.U32 UR6, UR25, 0x6, URZ ;  /* 0x0000000619067899 */ /* 0x000fe2000800063f */
[----:B------:R-:W1:Y:S02]  /*2e90*/  LDC R0, c[0x0][0x230] ;  /* 0x00008c00ff007b82 */ /* 0x000e640000000800 */
[----:B------:R-:W-:Y:S04]  /*2ea0*/  STL.64 [R1+0x260], R148 ;  /* 0x0002609401007387 */ /* 0x000fe80000100a00 */
        /* <DEDUP_REMOVED lines=11> */
[----:B------:R2:W-:Y:S04]  /*2f60*/  STL.64 [R1+0x200], R124 ;  /* 0x0002007c01007387 */ /* 0x0005e80000100a00 */
[----:B--2---:R-:W2:Y:S04]  /*2f70*/  LDL.LU.64 R124, [R1] ;  /* 0x00000000017c7983 */ /* 0x004ea80000300a00 */
[----:B------:R-:W2:Y:S04]  /*2f80*/  LDL.LU.64 R126, [R1+0x8] ;  /* 0x00000800017e7983 */ /* 0x000ea80000300a00 */
        /* <DEDUP_REMOVED lines=61> */
[----:B------:R-:W2:Y:S01]  /*3360*/  LDL.LU.64 R250, [R1+0x1f8] ;  /* 0x0001f80001fa7983 */ /* 0x000ea20000300a00 */
[----:B------:R-:W-:-:S02]  /*3370*/  ULOP3.LUT UR6, UR6, 0x100, URZ, 0xc0, !UPT ;  /* 0x0000010006067892 */ /* 0x000fc4000f8ec03f */
[----:B------:R-:W-:Y:S02]  /*3380*/  USHF.R.U32.HI UR7, URZ, 0x4, UR12 ;  /* 0x000000043f077899 */ /* 0x000fe4000801160c */
[----:B------:R-:W-:Y:S02]  /*3390*/  ULEA.HI UR8, UR8, UR6, URZ, 0x1c ;  /* 0x0000000608087291 */ /* 0x000fe4000f8fe03f */
[----:B------:R-:W-:Y:S02]  /*33a0*/  USGXT.U32 UR6, UR7, 0xe ;  /* 0x0000000e0706789a */ /* 0x000fe40008000000 */
[----:B------:R-:W-:Y:S01]  /*33b0*/  ULOP3.LUT UR16, UR8, 0x3fff, URZ, 0xc0, !UPT ;  /* 0x00003fff08107892 */ /* 0x000fe2000f8ec03f */
[----:B------:R-:W-:Y:S01]  /*33c0*/  UMOV UR19, 0x80000020 ;  /* 0x8000002000137882 */ /* 0x000fe20000000000 */
[----:B------:R-:W-:Y:S02]  /*33d0*/  UMOV UR17, 0x80000020 ;  /* 0x8000002000117882 */ /* 0x000fe40000000000 */
[----:B------:R-:W-:Y:S01]  /*33e0*/  UIADD3 UR20, UP0, UR16, 0x2, URZ ;  /* 0x0000000210147890 */ /* 0x000fe2000ff1e03f */
[----:B------:R-:W-:Y:S01]  /*33f0*/  UMOV UR18, UR6 ;  /* 0x0000000600127c82 */ /* 0x000fe20008000000 */
[----:B------:R-:W-:Y:S01]  /*3400*/  UMOV UR8, URZ ;  /* 0x0000003f00087c82 */ /* 0x000fe20008000000 */
[----:B------:R-:W-:Y:S01]  /*3410*/  UMOV UR22, 0xfffffffe ;  /* 0xfffffffe00167882 */ /* 0x000fe20000000000 */
[----:B------:R-:W-:Y:S01]  /*3420*/  UMOV UR23, 0x7fffffdf ;  /* 0x7fffffdf00177882 */ /* 0x000fe20000000000 */
[----:B------:R-:W-:Y:S01]  /*3430*/  UMOV UR7, URZ ;  /* 0x0000003f00077c82 */ /* 0x000fe20008000000 */
[----:B------:R-:W-:-:S02]  /*3440*/  UIADD3.X UR21, UR8, -0x7fffffe0, URZ, UP0, !UPT ;  /* 0x8000002008157890 */ /* 0x000fc400087fe43f */
[----:B------:R-:W-:Y:S01]  /*3450*/  UIADD3.64 UR22, UR6, -UR22, URZ ;  /* 0x8000001606167297 */ /* 0x000fe2000fffe03f */
[----:B--2---:R-:W-:-:S06]  /*3460*/  WARPGROUP.ARRIVE ;  /* 0x00000000000079c5 */ /* 0x004fcc0000000000 */
[----:B------:R-:W-:Y:S03]  /*3470*/  HGMMA.64x256x16.F32 R124, gdesc[UR16], R124, gsb0 ;  /* 0x03e00000107c79f0 */ /* 0x000fe6000800087c */
[----:B------:R-:W-:Y:S02]  /*3480*/  WARPGROUP.DEPBAR.LE gsb0, 0x0 ;  /* 0x00008000000079c5 */ /* 0x000fe40000010000 */
[----:B------:R-:W-:-:S15]  /*3490*/  WARPGROUP.ARRIVE ;  /* 0x00000000000079c5 */ /* 0x000fde0000000000 */
[----:B------:R-:W-:-:S08]  /*34a0*/  NOP ;  /* 0x0000000000007918 */ /* 0x000fd00000000000 */
[----:B------:R-:W-:Y:S03]  /*34b0*/  HGMMA.64x256x16.F32 R124, gdesc[UR20], R124, gsb0 ;  /* 0x03e00000147c79f0 */ /* 0x000fe6000800087c */
[----:B------:R-:W-:Y:S02]  /*34c0*/  WARPGROUP.DEPBAR.LE gsb0, 0x0 ;  /* 0x00008000000079c5 */ /* 0x000fe40000010000 */
[----:B------:R-:W-:Y:S04]  /*34d0*/  STL.64 [R1], R124 ;  /* 0x0000007c01007387 */ /* 0x000fe80000100a00 */
        /* <DEDUP_REMOVED lines=63> */
[----:B--2---:R-:W2:Y:S04]  /*38d0*/  LDL.LU.64 R150, [R1+0x268] ;  /* 0x0002680001967983 */ /* 0x004ea80000300a00 */
        /* <DEDUP_REMOVED lines=13> */
[----:B------:R-:W-:-:S02]  /*39b0*/  UIADD3.64 UR16, UR20, 0x1fe, URZ ;  /* 0x000001fe14107897 */ /* 0x000fc4000fffe03f */
[----:B------:R-:W-:Y:S02]  /*39c0*/  UIADD3.64 UR20, UR20, 0x200, URZ ;  /* 0x0000020014147897 */ /* 0x000fe4000fffe03f */
[----:B------:R-:W-:Y:S02]  /*39d0*/  UIADD3 UR10, UR10, 0x20, URZ ;  /* 0x000000200a0a7890 */ /* 0x000fe4000fffe03f */
[----:B------:R-:W-:-:S04]  /*39e0*/  UIADD3 UR5, UR5, 0x1, URZ ;  /* 0x0000000105057890 */ /* 0x000fc8000fffe03f */
[----:B-1----:R-:W-:Y:S01]  /*39f0*/  ISETP.LE.AND P0, PT, R0, UR10, PT ;  /* 0x0000000a00007c0c */ /* 0x002fe2000bf03270 */
[----:B------:R-:W-:-:S04]  /*3a00*/  UISETP.NE.U32.AND UP0, UPT, UR5, 0x3, UPT ;  /* 0x000000030500788c */ /* 0x000fc8000bf05070 */
[----:B------:R-:W-:Y:S02]  /*3a10*/  USEL UR6, URZ, 0x1, UP0 ;  /* 0x000000013f067887 */ /* 0x000fe40008000000 */
[----:B------:R-:W-:Y:S02]  /*3a20*/  USEL UR5, UR5, URZ, UP0 ;  /* 0x0000003f05057287 */ /* 0x000fe40008000000 */
[----:B------:R-:W-:Y:S01]  /*3a30*/  ULOP3.LUT UR4, UR4, UR6, URZ, 0x3c, !UPT ;  /* 0x0000000604047292 */ /* 0x000fe2000f8e3c3f */
[----:B--2---:R-:W-:-:S06]  /*3a40*/  WARPGROUP.ARRIVE ;  /* 0x00000000000079c5 */ /* 0x004fcc0000000000 */
[----:B------:R-:W-:Y:S03]  /*3a50*/  HGMMA.64x256x16.F32 R24, gdesc[UR16], R24, gsb0 ;  /* 0x03e00000101879f0 */ /* 0x000fe60008000818 */
[----:B------:R-:W-:Y:S02]  /*3a60*/  WARPGROUP.DEPBAR.LE gsb0, 0x0 ;  /* 0x00008000000079c5 */ /* 0x000fe40000010000 */
[----:B------:R-:W-:-:S15]  /*3a70*/  WARPGROUP.ARRIVE ;  /* 0x00000000000079c5 */ /* 0x000fde0000000000 */
[----:B------:R-:W-:-:S08]  /*3a80*/  NOP ;  /* 0x0000000000007918 */ /* 0x000fd00000000000 */
[----:B------:R-:W-:Y:S03]  /*3a90*/  HGMMA.64x256x16.F32 R24, gdesc[UR20], R24, gsb0 ;  /* 0x03e00000141879f0 */ /* 0x000fe60008000818 */
[----:B------:R-:W-:Y:S02]  /*3aa0*/  WARPGROUP.DEPBAR.LE gsb0, 0x0 ;  /* 0x00008000000079c5 */ /* 0x000fe40000010000 */
[----:B---3--:R-:W-:Y:S05]  /*3ab0*/  @!P0 BRA `(.L_x_49) ;  /* 0xfffffff0006c8947 */ /* 0x008fea000383ffff */
.L_x_47:
[----:B------:R5:W-:Y:S04]  /*3ac0*/  STL [R1+0x20c], R148 ;  /* 0x00020c9401007387 */ /* 0x000be80000100800 */
[----:B------:R-:W3:Y:S01]  /*3ad0*/  LDL.LU R8, [R1] ;  /* 0x0000000001087983 */ /* 0x000ee20000300800 */
[----:B--2---:R-:W-:Y:S06]  /*3ae0*/  BAR.SYNC.DEFER_BLOCKING 0x0 ;  /* 0x0000000000007b1d */ /* 0x004fec0000010000 */
[----:B-----5:R-:W2:Y:S04]  /*3af0*/  LDL.LU R148, [R1+0x4] ;  /* 0x0000040001947983 */ /* 0x020ea80000300800 */
[----:B------:R5:W-:Y:S04]  /*3b00*/  STL [R1+0x208], R149 ;  /* 0x0002089501007387 */ /* 0x000be80000100800 */
[----:B-----5:R-:W5:Y:S01]  /*3b10*/  LDL.LU R149, [R1+0xc] ;  /* 0x00000c0001957983 */ /* 0x020f620000300800 */
[----:B------:R-:W4:Y:S03]  /*3b20*/  @!P2 SYNCS.CCTL.IV [UR24+0x18000] ;  /* 0x01800000ff00a9b1 */ /* 0x000f260008000018 */
[----:B------:R-:W5:Y:S04]  /*3b30*/  LDL.LU R9, [R1+0x8] ;  /* 0x0000080001097983 */ /* 0x000f680000300800 */
[----:B------:R1:W-:Y:S01]  /*3b40*/  STL [R1+0x204], R150 ;  /* 0x0002049601007387 */ /* 0x0003e20000100800 */
[----:B----4-:R-:W-:Y:S06]  /*3b50*/  BAR.SYNC.DEFER_BLOCKING 0x0 ;  /* 0x0000000000007b1d */ /* 0x010fec0000010000 */
[----:B-1----:R-:W4:Y:S04]  /*3b60*/  LDL.LU R150, [R1+0x14] ;  /* 0x0000140001967983 */ /* 0x002f280000300800 */
[----:B------:R-:W4:Y:S04]  /*3b70*/  LDL.LU R10, [R1+0x10] ;  /* 0x00001000010a7983 */ /* 0x000f280000300800 */
[----:B------:R1:W-:Y:S01]  /*3b80*/  STL [R1+0x200], R151 ;  /* 0x0002009701007387 */ /* 0x0003e20000100800 */
[----:B------:R-:W1:Y:S02]  /*3b90*/  @!P2 SYNCS.CCTL.IV [UR24+0x18008] ;  /* 0x01800800ff00a9b1 */ /* 0x000e640008000018 */
[----:B-1----:R-:W-:Y:S06]  /*3ba0*/  BAR.SYNC.DEFER_BLOCKING 0x0 ;  /* 0x0000000000007b1d */ /* 0x002fec0000010000 */
[----:B------:R-:W4:Y:S04]  /*3bb0*/  LDL.LU R151, [R1+0x1c] ;  /* 0x00001c0001977983 */ /* 0x000f280000300800 */
[----:B------:R-:W4:Y:S04]  /*3bc0*/  LDL.LU R11, [R1+0x18] ;  /* 0x00001800010b7983 */ /* 0x000f280000300800 */
[----:B------:R-:W4:Y:S04]  /*3bd0*/  LDL.LU R3, [R1+0x24] ;  /* 0x0000240001037983 */ /* 0x000f280000300800 */
[----:B------:R-:W4:Y:S04]  /*3be0*/  LDL.LU R4, [R1+0x20] ;  /* 0x0000200001047983 */ /* 0x000f280000300800 */
[----:B------:R-:W4:Y:S01]  /*3bf0*/  LDL.LU R2, [R1+0x2c] ;  /* 0x00002c0001027983 */ /* 0x000f220000300800 */
[----:B------:R-:W1:Y:S03]  /*3c00*/  @!P2 SYNCS.CCTL.IV [UR24+0x18010] ;  /* 0x01801000ff00a9b1 */ /* 0x000e660008000018 */
[----:B------:R-:W4:Y:S04]  /*3c10*/  LDL.LU R5, [R1+0x28] ;  /* 0x0000280001057983 */ /* 0x000f280000300800 */
        /* <DEDUP_REMOVED lines=105> */
[----:B---3--:R-:W3:Y:S04]  /*42b0*/  LDL.LU R0, [R1+0x1d0] ;  /* 0x0001d00001007983 */ /* 0x008ee80000300800 */
[----:B------:R-:W3:Y:S04]  /*42c0*/  LDL.LU R200, [R1+0x1dc] ;  /* 0x0001dc0001c87983 */ /* 0x000ee80000300800 */
[----:B------:R-:W3:Y:S04]  /*42d0*/  LDL.LU R191, [R1+0x1d8] ;  /* 0x0001d80001bf7983 */ /* 0x000ee80000300800 */
[----:B------:R-:W3:Y:S04]  /*42e0*/  LDL.LU R197, [R1+0x1e4] ;  /* 0x0001e40001c57983 */ /* 0x000ee80000300800 */
[----:B------:R-:W3:Y:S04]  /*42f0*/  LDL.LU R192, [R1+0x1e0] ;  /* 0x0001e00001c07983 */ /* 0x000ee80000300800 */
[----:B------:R-:W3:Y:S04]  /*4300*/  LDL.LU R199, [R1+0x1ec] ;  /* 0x0001ec0001c77983 */ /* 0x000ee80000300800 */
[----:B------:R-:W3:Y:S01]  /*4310*/  LDL.LU R193, [R1+0x1e8] ;  /* 0x0001e80001c17983 */ /* 0x000ee20000300800 */
[----:B--2---:R-:W-:-:S03]  /*4320*/  F2FP.F16.F32.PACK_AB R8, R148, R8 ;  /* 0x000000089408723e */ /* 0x004fc600000000ff */
[----:B------:R-:W2:Y:S01]  /*4330*/  LDL.LU R198, [R1+0x1f4] ;  /* 0x0001f40001c67983 */ /* 0x000ea20000300800 */
[----:B-----5:R-:W-:-:S03]  /*4340*/  F2FP.F16.F32.PACK_AB R9, R149, R9 ;  /* 0x000000099509723e */ /* 0x020fc600000000ff */
[----:B------:R-:W2:Y:S01]  /*4350*/  LDL.LU R194, [R1+0x1f0] ;  /* 0x0001f00001c27983 */ /* 0x000ea20000300800 */
[----:B----4-:R-:W-:-:S03]  /*4360*/  F2FP.F16.F32.PACK_AB R10, R150, R10 ;  /* 0x0000000a960a723e */ /* 0x010fc600000000ff */
[----:B------:R-:W4:Y:S01]  /*4370*/  LDL.LU R196, [R1+0x1fc] ;  /* 0x0001fc0001c47983 */ /* 0x000f220000300800 */
[----:B------:R-:W-:-:S03]  /*4380*/  F2FP.F16.F32.PACK_AB R11, R151, R11 ;  /* 0x0000000b970b723e */ /* 0x000fc600000000ff */
[----:B------:R-:W4:Y:S04]  /*4390*/  LDL.LU R195, [R1+0x1f8] ;  /* 0x0001f80001c37983 */ /* 0x000f280000300800 */
[----:B------:R-:W5:Y:S04]  /*43a0*/  LDL.LU R148, [R1+0x20c] ;  /* 0x00020c0001947983 */ /* 0x000f680000300800 */
[----:B------:R-:W5:Y:S04]  /*43b0*/  LDL.LU R149, [R1+0x208] ;  /* 0x0002080001957983 */ /* 0x000f680000300800 */
[----:B------:R-:W5:Y:S04]  /*43c0*/  LDL.LU R150, [R1+0x204] ;  /* 0x0002040001967983 */ /* 0x000f680000300800 */
[----:B------:R-:W5:Y:S01]  /*43d0*/  LDL.LU R151, [R1+0x200] ;  /* 0x0002000001977983 */ /* 0x000f620000300800 */
[----:B------:R-:W-:-:S02]  /*43e0*/  F2FP.F16.F32.PACK_AB R4, R3, R4 ;  /* 0x000000040304723e */ /* 0x000fc400000000ff */
[----:B------:R-:W-:Y:S02]  /*43f0*/  ELECT P0, URZ, PT ;  /* 0x00000000003f782f */ /* 0x000fe40003800000 */
[----:B------:R-:W-:Y:S01]  /*4400*/  F2FP.F16.F32.PACK_AB R5, R2, R5 ;  /* 0x000000050205723e */ /* 0x000fe200000000ff */
[----:B------:R-:W1:Y:S01]  /*4410*/  S2R R3, SR_TID.X ;  /* 0x0000000000037919 */ /* 0x000e620000002100 */
[----:B------:R-:W-:Y:S01]  /*4420*/  F2FP.F16.F32.PACK_AB R20, R242, R20 ;  /* 0x00000014f214723e */ /* 0x000fe200000000ff */
[----:B------:R-:W-:Y:S01]  /*4430*/  ULOP3.LUT UR25, UR25, 0x3, URZ, 0xc0, !UPT ;  /* 0x0000000319197892 */ /* 0x000fe2000f8ec03f */
[----:B------:R-:W-:Y:S01]  /*4440*/  F2FP.F16.F32.PACK_AB R21, R241, R21 ;  /* 0x00000015f115723e */ /* 0x000fe200000000ff */
[----:B------:R-:W-:Y:S01]  /*4450*/  UMOV UR10, UR11 ;  /* 0x0000000b000a7c82 */ /* 0x000fe20008000000 */
[----:B------:R-:W-:Y:S01]  /*4460*/  F2FP.F16.F32.PACK_AB R22, R240, R22 ;  /* 0x00000016f016723e */ /* 0x000fe200000000ff */
[----:B------:R-:W-:Y:S01]  /*4470*/  ULEA UR9, UR25, UR15, 0x6 ;  /* 0x0000000f19097291 */ /* 0x000fe2000f8e303f */
[----:B------:R-:W-:Y:S01]  /*4480*/  F2FP.F16.F32.PACK_AB R23, R239, R23 ;  /* 0x00000017ef17723e */ /* 0x000fe200000000ff */
[----:B------:R-:W-:Y:S01]  /*4490*/  ULEA UR8, UR25, UR24, 0xf ;  /* 0x0000001819087291 */ /* 0x000fe2000f8e783f */
[----:B------:R-:W-:-:S02]  /*44a0*/  F2FP.F16.F32.PACK_AB R24, R25, R24 ;  /* 0x000000181918723e */ /* 0x000fc400000000ff */
[----:B------:R-:W-:Y:S02]  /*44b0*/  F2FP.F16.F32.PACK_AB R25, R27, R26 ;  /* 0x0000001a1b19723e */ /* 0x000fe400000000ff */
[----:B------:R-:W-:Y:S02]  /*44c0*/  F2FP.F16.F32.PACK_AB R56, R57, R56 ;  /* 0x000000383938723e */ /* 0x000fe400000000ff */
[----:B------:R-:W-:Y:S02]  /*44d0*/  F2FP.F16.F32.PACK_AB R26, R29, R28 ;  /* 0x0000001c1d1a723e */ /* 0x000fe400000000ff */
[----:B------:R-:W-:Y:S02]  /*44e0*/  F2FP.F16.F32.PACK_AB R27, R31, R30 ;  /* 0x0000001e1f1b723e */ /* 0x000fe400000000ff */
[----:B------:R-:W-:Y:S02]  /*44f0*/  F2FP.F16.F32.PACK_AB R57, R59, R58 ;  /* 0x0000003a3b39723e */ /* 0x000fe400000000ff */
[----:B------:R-:W-:-:S02]  /*4500*/  F2FP.F16.F32.PACK_AB R88, R89, R88 ;  /* 0x000000585958723e */ /* 0x000fc400000000ff */
[----:B------:R-:W-:Y:S02]  /*4510*/  F2FP.F16.F32.PACK_AB R58, R61, R60 ;  /* 0x0000003c3d3a723e */ /* 0x000fe400000000ff */
[----:B------:R-:W-:Y:S02]  /*4520*/  F2FP.F16.F32.PACK_AB R59, R63, R62 ;  /* 0x0000003e3f3b723e */ /* 0x000fe400000000ff */
[----:B------:R-:W-:Y:S02]  /*4530*/  F2FP.F16.F32.PACK_AB R89, R91, R90 ;  /* 0x0000005a5b59723e */ /* 0x000fe400000000ff */
[----:B------:R-:W-:Y:S02]  /*4540*/  F2FP.F16.F32.PACK_AB R120, R121, R120 ;  /* 0x000000787978723e */ /* 0x000fe400000000ff */
[----:B------:R-:W-:Y:S02]  /*4550*/  F2FP.F16.F32.PACK_AB R90, R93, R92 ;  /* 0x0000005c5d5a723e */ /* 0x000fe400000000ff */
[----:B-1----:R-:W-:-:S02]  /*4560*/  LOP3.LUT R2, R3, 0xff, RZ, 0xc0, !PT ;  /* 0x000000ff03027812 */ /* 0x002fc400078ec0ff */
[----:B------:R-:W-:Y:S02]  /*4570*/  F2FP.F16.F32.PACK_AB R164, R226, R164 ;  /* 0x000000a4e2a4723e */ /* 0x000fe400000000ff */
[----:B------:R-:W-:Y:S02]  /*4580*/  ISETP.LT.U32.AND P0, PT, R2, 0x80, P0 ;  /* 0x000000800200780c */ /* 0x000fe40000701070 */
[----:B------:R-:W-:Y:S02]  /*4590*/  F2FP.F16.F32.PACK_AB R91, R95, R94 ;  /* 0x0000005e5f5b723e */ /* 0x000fe400000000ff */
[----:B------:R-:W-:Y:S02]  /*45a0*/  F2FP.F16.F32.PACK_AB R165, R225, R165 ;  /* 0x000000a5e1a5723e */ /* 0x000fe400000000ff */
[----:B------:R-:W-:Y:S02]  /*45b0*/  F2FP.F16.F32.PACK_AB R121, R123, R122 ;  /* 0x0000007a7b79723e */ /* 0x000fe400000000ff */
[----:B------:R-:W-:-:S02]  /*45c0*/  F2FP.F16.F32.PACK_AB R122, R125, R124 ;  /* 0x0000007c7d7a723e */ /* 0x000fc400000000ff */
[----:B------:R-:W-:Y:S02]  /*45d0*/  F2FP.F16.F32.PACK_AB R123, R127, R126 ;  /* 0x0000007e7f7b723e */ /* 0x000fe400000000ff */
[----:B------:R-:W-:Y:S01]  /*45e0*/  F2FP.F16.F32.PACK_AB R166, R224, R166 ;  /* 0x000000a6e0a6723e */ /* 0x000fe200000000ff */
[----:B------:R-:W-:Y:S01]  /*45f0*/  VOTEU.ANY UP0, P0 ;  /* 0x00000000003f7886 */ /* 0x000fe20000000100 */
[----:B------:R-:W-:Y:S01]  /*4600*/  F2FP.F16.F32.PACK_AB R6, R252, R6 ;  /* 0x00000006fc06723e */ /* 0x000fe200000000ff */
[----:B------:R-:W-:Y:S01]  /*4610*/  VOTEU.ANY UP1, P0 ;  /* 0x00000000003f7886 */ /* 0x000fe20000020100 */
[----:B------:R-:W-:Y:S02]  /*4620*/  F2FP.F16.F32.PACK_AB R7, R251, R7 ;  /* 0x00000007fb07723e */ /* 0x000fe400000000ff */
[----:B------:R-:W-:Y:S01]  /*4630*/  F2FP.F16.F32.PACK_AB R152, R238, R152 ;  /* 0x00000098ee98723e */ /* 0x000fe200000000ff */
[----:B------:R-:W-:Y:S01]  /*4640*/  @UP0 UMOV UR6, UR30 ;  /* 0x0000001e00060c82 */ /* 0x000fe20008000000 */
[----:B------:R-:W-:Y:S01]  /*4650*/  F2FP.F16.F32.PACK_AB R167, R223, R167 ;  /* 0x000000a7dfa7723e */ /* 0x000fe200000000ff */
[----:B------:R-:W-:Y:S01]  /*4660*/  @UP0 UMOV UR7, UR31 ;  /* 0x0000001f00070c82 */ /* 0x000fe20008000000 */
[----:B------:R-:W-:Y:S01]  /*4670*/  BAR.SYNC.DEFER_BLOCKING 0x0 ;  /* 0x0000000000007b1d */ /* 0x000fe20000010000 */
        /* <DEDUP_REMOVED lines=87> */
[----:B---3--:R-:W-:Y:S01]  /*4bf0*/  F2FP.F16.F32.PACK_AB R190, R190, R0 ;  /* 0x00000000bebe723e */ /* 0x008fe200000000ff */
[----:B------:R-:W-:-:S05]  /*4c00*/  IMAD.SHL.U32 R0, R3, 0x80, RZ ;  /* 0x0000008003007824 */ /* 0x000fca00078e00ff */
[----:B------:R-:W-:Y:S02]  /*4c10*/  LOP3.LUT R0, R0, 0x780, RZ, 0xc0, !PT ;  /* 0x0000078000007812 */ /* 0x000fe400078ec0ff */
[----:B------:R-:W-:Y:S02]  /*4c20*/  F2FP.F16.F32.PACK_AB R191, R200, R191 ;  /* 0x000000bfc8bf723e */ /* 0x000fe400000000ff */
[----:B------:R-:W-:Y:S01]  /*4c30*/  F2FP.F16.F32.PACK_AB R192, R197, R192 ;  /* 0x000000c0c5c0723e */ /* 0x000fe200000000ff */
[----:B------:R-:W-:-:S05]  /*4c40*/  IMAD.SHL.U32 R197, R3, 0x10, RZ ;  /* 0x0000001003c57824 */ /* 0x000fca00078e00ff */
[----:B------:R-:W-:Y:S02]  /*4c50*/  LOP3.LUT R0, R0, 0x70, R197, 0xf8, !PT ;  /* 0x0000007000007812 */ /* 0x000fe400078ef8c5 */
[----:B------:R-:W-:Y:S02]  /*4c60*/  F2FP.F16.F32.PACK_AB R193, R199, R193 ;  /* 0x000000c1c7c1723e */ /* 0x000fe400000000ff */
[----:B------:R-:W-:Y:S01]  /*4c70*/  LOP3.LUT R0, R0, 0x10, R3, 0x78, !PT ;  /* 0x0000001000007812 */ /* 0x000fe200078e7803 */
[----:B------:R-:W-:-:S05]  /*4c80*/  IMAD.SHL.U32 R3, R3, 0x40, RZ ;  /* 0x0000004003037824 */ /* 0x000fca00078e00ff */
[----:B------:R-:W-:Y:S02]  /*4c90*/  LOP3.LUT R0, R0, 0x3800, R3, 0xf8, !PT ;  /* 0x0000380000007812 */ /* 0x000fe400078ef803 */
[----:B--2---:R-:W-:Y:S02]  /*4ca0*/  F2FP.F16.F32.PACK_AB R194, R198, R194 ;  /* 0x000000c2c6c2723e */ /* 0x004fe400000000ff */
[C---:B------:R-:W-:Y:S01]  /*4cb0*/  LOP3.LUT R3, R0.reuse, 0x20, RZ, 0x3c, !PT ;  /* 0x0000002000037812 */ /* 0x040fe200078e3cff */
[----:B------:R-:W-:Y:S01]  /*4cc0*/  VIADD R2, R0, UR24 ;  /* 0x0000001800027c36 */ /* 0x000fe20008000000 */
[----:B----4-:R-:W-:-:S03]  /*4cd0*/  F2FP.F16.F32.PACK_AB R195, R196, R195 ;  /* 0x000000c3c4c3723e */ /* 0x010fc600000000ff */
[----:B------:R-:W-:Y:S01]  /*4ce0*/  VIADD R3, R3, UR24 ;  /* 0x0000001803037c36 */ /* 0x000fe20008000000 */
[----:B------:R1:W-:Y:S04]  /*4cf0*/  STSM.16.M88.4 [R2], R8 ;  /* 0x0000000802007844 */ /* 0x0003e80000000200 */
[----:B------:R-:W-:Y:S01]  /*4d00*/  STSM.16.M88.4 [R2+0x8000], R20 ;  /* 0x0080001402007844 */ /* 0x000fe20000000200 */
[----:B-----5:R-:W-:-:S03]  /*4d10*/  F2FP.F16.F32.PACK_AB R146, R149, R148 ;  /* 0x000000949592723e */ /* 0x020fc600000000ff */
[----:B------:R-:W-:Y:S04]  /*4d20*/  STSM.16.M88.4 [R2+0x10000], R164 ;  /* 0x010000a402007844 */ /* 0x000fe80000000200 */
[----:B------:R-:W-:Y:S01]  /*4d30*/  STSM.16.M88.4 [R2+0x18000], R180 ;  /* 0x018000b402007844 */ /* 0x000fe20000000200 */
[----:B------:R-:W-:-:S03]  /*4d40*/  F2FP.F16.F32.PACK_AB R147, R151, R150 ;  /* 0x000000969793723e */ /* 0x000fc600000000ff */
[----:B------:R-:W-:Y:S01]  /*4d50*/  STSM.16.M88.4 [R2+0x4000], R24 ;  /* 0x0040001802007844 */ /* 0x000fe20000000200 */
[C---:B-1----:R-:W-:Y:S02]  /*4d60*/  LOP3.LUT R8, R0.reuse, 0x40, RZ, 0x3c, !PT ;  /* 0x0000004000087812 */ /* 0x042fe400078e3cff */
[----:B------:R-:W-:Y:S01]  /*4d70*/  LOP3.LUT R0, R0, 0x60, RZ, 0x3c, !PT ;  /* 0x0000006000007812 */ /* 0x000fe200078e3cff */
[----:B------:R-:W-:Y:S02]  /*4d80*/  STSM.16.M88.4 [R2+0xc000], R56 ;  /* 0x00c0003802007844 */ /* 0x000fe40000000200 */
[----:B------:R-:W-:Y:S02]  /*4d90*/  VIADD R8, R8, UR24 ;  /* 0x0000001808087c36 */ /* 0x000fe40008000000 */
[----:B------:R-:W-:Y:S01]  /*4da0*/  STSM.16.M88.4 [R2+0x14000], R88 ;  /* 0x0140005802007844 */ /* 0x000fe20000000200 */
[----:B------:R-:W-:-:S03]  /*4db0*/  VIADD R0, R0, UR24 ;  /* 0x0000001800007c36 */ /* 0x000fc60008000000 */
[----:B------:R-:W-:Y:S04]  /*4dc0*/  STSM.16.M88.4 [R2+0x1c000], R120 ;  /* 0x01c0007802007844 */ /* 0x000fe80000000200 */
[----:B------:R-:W-:Y:S04]  /*4dd0*/  STSM.16.M88.4 [R3], R4 ;  /* 0x0000000403007844 */ /* 0x000fe80000000200 */
[----:B------:R-:W-:Y:S04]  /*4de0*/  STSM.16.M88.4 [R3+0x8000], R152 ;  /* 0x0080009803007844 */ /* 0x000fe80000000200 */
[----:B------:R-:W-:Y:S04]  /*4df0*/  STSM.16.M88.4 [R3+0x10000], R168 ;  /* 0x010000a803007844 */ /* 0x000fe80000000200 */
[----:B------:R-:W-:Y:S04]  /*4e00*/  STSM.16.M88.4 [R3+0x18000], R184 ;  /* 0x018000b803007844 */ /* 0x000fe80000000200 */
[----:B------:R-:W-:Y:S04]  /*4e10*/  STSM.16.M88.4 [R3+0x4000], R32 ;  /* 0x0040002003007844 */ /* 0x000fe80000000200 */
[----:B------:R-:W-:Y:S04]  /*4e20*/  STSM.16.M88.4 [R3+0xc000], R64 ;  /* 0x00c0004003007844 */ /* 0x000fe80000000200 */
[----:B------:R-:W-:Y:S04]  /*4e30*/  STSM.16.M88.4 [R3+0x14000], R96 ;  /* 0x0140006003007844 */ /* 0x000fe80000000200 */
        /* <DEDUP_REMOVED lines=16> */
[----:B------:R-:W-:Y:S01]  /*4f40*/  STSM.16.M88.4 [R0+0x1c000], R144 ;  /* 0x01c0009000007844 */ /* 0x000fe20000000200 */
[----:B------:R1:W-:Y:S06]  /*4f50*/  MEMBAR.ALL.CTA ;  /* 0x0000000000007992 */ /* 0x0003ec0000008000 */
[----:B-1----:R-:W1:Y:S02]  /*4f60*/  FENCE.VIEW.ASYNC.S ;  /* 0x00000000000073c6 */ /* 0x002e640000000000 */
[----:B-1----:R-:W-:Y:S06]  /*4f70*/  BAR.SYNC.DEFER_BLOCKING 0x0 ;  /* 0x0000000000007b1d */ /* 0x002fec0000010000 */
[----:B------:R1:W-:Y:S01]  /*4f80*/  @UP1 UTMASTG.2D [UR8], [UR6] ;  /* 0x00000008060013b5 */ /* 0x0003e20008008000 */
[----:B------:R0:W-:Y:S01]  /*4f90*/  UTMACMDFLUSH ;  /* 0x00000000000079b7 */ /* 0x0001e20000000000 */
[----:B------:R-:W-:-:S04]  /*4fa0*/  DEPBAR.LE SB0, 0x0 ;  /* 0x000080000000791a */ /* 0x000fc80000000000 */
[----:B------:R-:W-:Y:S06]  /*4fb0*/  BAR.SYNC.DEFER_BLOCKING 0x0 ;  /* 0x0000000000007b1d */ /* 0x000fec0000010000 */
[----:B-1----:R-:W-:Y:S05]  /*4fc0*/  EXIT ;  /* 0x000000000000794d */ /* 0x002fea0003800000 */
.L_x_48:
[----:B------:R-:W1:Y:S02]  /*4fd0*/  SYNCS.PHASECHK.TRANS64.TRYWAIT P0, [UR18+0x18000], R0 ;  /* 0x01800000ff0075a7 */ /* 0x000e640008000152 */
[----:B-1----:R-:W-:Y:S05]  /*4fe0*/  @!P0 BRA `(.L_x_48) ;  /* 0xfffffffc00f88947 */ /* 0x002fea000383ffff */
[----:B------:R-:W-:Y:S05]  /*4ff0*/  BRA `(.L_x_50) ;  /* 0xffffffdc009c7947 */ /* 0x000fea000383ffff */
.L_x_51:
[----:B------:R-:W-:-:S00]  /*5000*/  BRA `(.L_x_51) ;  /* 0xfffffffc00fc7947 */ /* 0x000fc0000383ffff */
[----:B------:R-:W-:-:S00]  /*5010*/  NOP ;  /* 0x0000000000007918 */ /* 0x000fc00000000000 */
        /* <DEDUP_REMOVED lines=14> */
.L_x_52:


//--------------------- .nv.shared.gluon_wgmma    --------------------------
	.section	.nv.shared.gluon_wgmma,"aw",@nobits
	.sectionflags	@""
	.align	16
	.zero		1024


//--------------------- .nv.shared.reserved.0     --------------------------
	.section	.nv.shared.reserved.0,"aw",@nobits
	.weak		__nv_reservedSMEM_offset_0_alias
	.size		__nv_reservedSMEM_offset_0_alias, 0, 0
	.other		__nv_reservedSMEM_offset_0_alias,@"STO_CUDA_RESERVED_SHARED STV_DEFAULT"
__nv_reservedSMEM_offset_0_alias:
	.zero		0


//--------------------- .nv.constant0.gluon_wgmma --------------------------
	.section	.nv.constant0.gluon_wgmma,"a",@progbits
	.sectionflags	@""
	.align	4
.nv.constant0.gluon_wgmma:
	.zero		608


//--------------------- SYMBOLS --------------------------

	.type		.nv.reservedSmem.offset0,@object
	.size		.nv.reservedSmem.offset0,0x4
